def matmul_kernel(
    a_ptr,
    b_ptr,
    c_ptr,
    M,
    N,
    K,
    stride_am,
    stride_ak,
    stride_bk,
    stride_bn,
    stride_cm,
    stride_cn,
    BLOCK_M: tl.constexpr,
    BLOCK_N: tl.constexpr,
    BLOCK_K: tl.constexpr,
    GROUP_M: tl.constexpr,
):
    pid = tl.program_id(axis=0)
    num_pid_m = tl.cdiv(M, BLOCK_M)
    num_pid_n = tl.cdiv(N, BLOCK_N)
    num_pid_in_group = GROUP_M * num_pid_n
    group_id = pid // num_pid_in_group
    first_pid_m = group_id * GROUP_M
    group_size_m = min(num_pid_m - first_pid_m, GROUP_M)
    pid_m = first_pid_m + ((pid % num_pid_in_group) % group_size_m)
    pid_n = (pid % num_pid_in_group) // group_size_m

    offs_am = (pid_m * BLOCK_M + tl.arange(0, BLOCK_M)) % M
    offs_bn = (pid_n * BLOCK_N + tl.arange(0, BLOCK_N)) % N
    offs_k = tl.arange(0, BLOCK_K)
    a_ptrs = a_ptr + offs_am[:, None] * stride_am + offs_k[None, :] * stride_ak
    b_ptrs = b_ptr + offs_k[:, None] * stride_bk + offs_bn[None, :] * stride_bn

    acc = tl.zeros((BLOCK_M, BLOCK_N), dtype=tl.float32)
    for kk in range(0, tl.cdiv(K, BLOCK_K)):
        a = tl.load(a_ptrs, mask=offs_k[None, :] < K - kk * BLOCK_K, other=0.0)
        b = tl.load(b_ptrs, mask=offs_k[:, None] < K - kk * BLOCK_K, other=0.0)
        acc = tl.dot(a, b, acc)
        a_ptrs += BLOCK_K * stride_ak
        b_ptrs += BLOCK_K * stride_bk

    c = acc.to(c_ptr.dtype.element_ty)
    offs_cm = pid_m * BLOCK_M + tl.arange(0, BLOCK_M)
    offs_cn = pid_n * BLOCK_N + tl.arange(0, BLOCK_N)
    c_ptrs = c_ptr + offs_cm[:, None] * stride_cm + offs_cn[None, :] * stride_cn
    mask = (offs_cm[:, None] < M) & (offs_cn[None, :] < N)
    tl.store(c_ptrs, c, mask=mask)

# config = {"BLOCK_K": 32, "BLOCK_M": 64, "BLOCK_N": 64, "GROUP_M": 8, "arch": "sm_100", "dtype": "fp16", "num_ctas": 4, "num_stages": 3, "num_warps": 4}
# arch = sm_100


// ===== COMPILED SASS (sm_100a) =====

	.target	sm_100a

	.elftype	@"ET_EXEC"


//--------------------- .note.nv.tkinfo           --------------------------
	.section	.note.nv.tkinfo,"",@"SHT_NOTE"
	.sectionflags	@"SHF_NOTE_NV_TKINFO"
	.tkinfo
        /*0018*/ 	.word	0x00000081
        /*0030*/ 	.string	""
        /*0030*/ 	.string	"ptxas-blackwell"
        /*0030*/ 	.string	"Cuda compilation tools, release 12.9, V12.9.86"
        /*0030*/ 	.string	"Build cuda_12.9.r12.9/compiler.36037853_0"
        /*0030*/ 	.string	"-v  -suppress-debug-info  -lineinfo  -arch sm_100a "



//--------------------- .note.nv.cuver            --------------------------
	.section	.note.nv.cuver,"",@"SHT_NOTE"
	.sectionflags	@"SHF_NOTE_NV_CUVER"
        /*0018*/ 	.short	0x0001
        /*001a*/ 	.short	0x0064
        /*001c*/ 	.short	0x0001
        /*001e*/ 	.short	0x0000
        /*0020*/ 	.short	0x0001
        /*0022*/ 	.short	0x0000


//--------------------- .nv.info                  --------------------------
	.section	.nv.info,"",@"SHT_CUDA_INFO"
	.align	4


	//----- nvinfo : EIATTR_REGCOUNT
	.align		4
        /*0000*/ 	.byte	0x04, 0x2f
        /*0002*/ 	.short	(.L_4 - .L_3)
	.align		4
.L_3:
        /*0004*/ 	.word	index@(matmul_kernel)
        /*0008*/ 	.word	0x00000048


	//----- nvinfo : EIATTR_FRAME_SIZE
	.align		4
.L_4:
        /*000c*/ 	.byte	0x04, 0x11
        /*000e*/ 	.short	(.L_6 - .L_5)
	.align		4
.L_5:
        /*0010*/ 	.word	index@($__internal_2_$__cuda_sm10x_tcgen05_guardrail_trap_unallocated_columns_being_dealloced)
        /*0014*/ 	.word	0x00000000


	//----- nvinfo : EIATTR_FRAME_SIZE
	.align		4
.L_6:
        /*0018*/ 	.byte	0x04, 0x11
        /*001a*/ 	.short	(.L_8 - .L_7)
	.align		4
.L_7:
        /*001c*/ 	.word	index@($__internal_1_$__cuda_sm10x_tcgen05_guardrail_trap_phase_invalid_during_alloc)
        /*0020*/ 	.word	0x00000000


	//----- nvinfo : EIATTR_FRAME_SIZE
	.align		4
.L_8:
        /*0024*/ 	.byte	0x04, 0x11
        /*0026*/ 	.short	(.L_10 - .L_9)
	.align		4
.L_9:
        /*0028*/ 	.word	index@($__internal_0_$__cuda_sm10x_tcgen05_guardrail_trap_col_being_dealloced_not_returned_by_alloc)
        /*002c*/ 	.word	0x00000000


	//----- nvinfo : EIATTR_FRAME_SIZE
	.align		4
.L_10:
        /*0030*/ 	.byte	0x04, 0x11
        /*0032*/ 	.short	(.L_12 - .L_11)
	.align		4
.L_11:
        /*0034*/ 	.word	index@(matmul_kernel)
        /*0038*/ 	.word	0x00000000


	//----- nvinfo : EIATTR_MIN_STACK_SIZE
	.align		4
.L_12:
        /*003c*/ 	.byte	0x04, 0x12
        /*003e*/ 	.short	(.L_14 - .L_13)
	.align		4
.L_13:
        /*0040*/ 	.word	index@(matmul_kernel)
        /*0044*/ 	.word	0x00000000
.L_14:


//--------------------- .nv.info.matmul_kernel    --------------------------
	.section	.nv.info.matmul_kernel,"",@"SHT_CUDA_INFO"
	.sectionflags	@""
	.align	4


	//----- nvinfo : EIATTR_CUDA_API_VERSION
	.align		4
        /*0000*/ 	.byte	0x04, 0x37
        /*0002*/ 	.short	(.L_16 - .L_15)
.L_15:
        /*0004*/ 	.word	0x00000081


	//----- nvinfo : EIATTR_KPARAM_INFO
	.align		4
.L_16:
        /*0008*/ 	.byte	0x04, 0x17
        /*000a*/ 	.short	(.L_18 - .L_17)
.L_17:
        /*000c*/ 	.word	0x00000000
        /*0010*/ 	.short	0x000d
        /*0012*/ 	.short	0x0048
        /*0014*/ 	.byte	0x00, 0xf4, 0x21, 0x00


	//----- nvinfo : EIATTR_KPARAM_INFO
	.align		4
.L_18:
        /*0018*/ 	.byte	0x04, 0x17
        /*001a*/ 	.short	(.L_20 - .L_19)
.L_19:
        /*001c*/ 	.word	0x00000000
        /*0020*/ 	.short	0x000c
        /*0022*/ 	.short	0x0040
        /*0024*/ 	.byte	0x00, 0xf4, 0x21, 0x00


	//----- nvinfo : EIATTR_KPARAM_INFO
	.align		4
.L_20:
        /*0028*/ 	.byte	0x04, 0x17
        /*002a*/ 	.short	(.L_22 - .L_21)
.L_21:
        /*002c*/ 	.word	0x00000000
        /*0030*/ 	.short	0x000b
        /*0032*/ 	.short	0x0038
        /*0034*/ 	.byte	0x00, 0xf0, 0x11, 0x00


	//----- nvinfo : EIATTR_KPARAM_INFO
	.align		4
.L_22:
        /*0038*/ 	.byte	0x04, 0x17
        /*003a*/ 	.short	(.L_24 - .L_23)
.L_23:
        /*003c*/ 	.word	0x00000000
        /*0040*/ 	.short	0x000a
        /*0042*/ 	.short	0x0034
        /*0044*/ 	.byte	0x00, 0xf0, 0x11, 0x00


	//----- nvinfo : EIATTR_KPARAM_INFO
	.align		4
.L_24:
        /*0048*/ 	.byte	0x04, 0x17
        /*004a*/ 	.short	(.L_26 - .L_25)
.L_25:
        /*004c*/ 	.word	0x00000000
        /*0050*/ 	.short	0x0009
        /*0052*/ 	.short	0x0030
        /*0054*/ 	.byte	0x00, 0xf0, 0x11, 0x00


	//----- nvinfo : EIATTR_KPARAM_INFO
	.align		4
.L_26:
        /*0058*/ 	.byte	0x04, 0x17
        /*005a*/ 	.short	(.L_28 - .L_27)
.L_27:
        /*005c*/ 	.word	0x00000000
        /*0060*/ 	.short	0x0008
        /*0062*/ 	.short	0x002c
        /*0064*/ 	.byte	0x00, 0xf0, 0x11, 0x00


	//----- nvinfo : EIATTR_KPARAM_INFO
	.align		4
.L_28:
        /*0068*/ 	.byte	0x04, 0x17
        /*006a*/ 	.short	(.L_30 - .L_29)
.L_29:
        /*006c*/ 	.word	0x00000000
        /*0070*/ 	.short	0x0007
        /*0072*/ 	.short	0x0028
        /*0074*/ 	.byte	0x00, 0xf0, 0x11, 0x00


	//----- nvinfo : EIATTR_KPARAM_INFO
	.align		4
.L_30:
        /*0078*/ 	.byte	0x04, 0x17
        /*007a*/ 	.short	(.L_32 - .L_31)
.L_31:
        /*007c*/ 	.word	0x00000000
        /*0080*/ 	.short	0x0006
        /*0082*/ 	.short	0x0024
        /*0084*/ 	.byte	0x00, 0xf0, 0x11, 0x00


	//----- nvinfo : EIATTR_KPARAM_INFO
	.align		4
.L_32:
        /*0088*/ 	.byte	0x04, 0x17
        /*008a*/ 	.short	(.L_34 - .L_33)
.L_33:
        /*008c*/ 	.word	0x00000000
        /*0090*/ 	.short	0x0005
        /*0092*/ 	.short	0x0020
        /*0094*/ 	.byte	0x00, 0xf0, 0x11, 0x00


	//----- nvinfo : EIATTR_KPARAM_INFO
	.align		4
.L_34:
        /*0098*/ 	.byte	0x04, 0x17
        /*009a*/ 	.short	(.L_36 - .L_35)
.L_35:
        /*009c*/ 	.word	0x00000000
        /*00a0*/ 	.short	0x0004
        /*00a2*/ 	.short	0x001c
        /*00a4*/ 	.byte	0x00, 0xf0, 0x11, 0x00


	//----- nvinfo : EIATTR_KPARAM_INFO
	.align		4
.L_36:
        /*00a8*/ 	.byte	0x04, 0x17
        /*00aa*/ 	.short	(.L_38 - .L_37)
.L_37:
        /*00ac*/ 	.word	0x00000000
        /*00b0*/ 	.short	0x0003
        /*00b2*/ 	.short	0x0018
        /*00b4*/ 	.byte	0x00, 0xf0, 0x11, 0x00


	//----- nvinfo : EIATTR_KPARAM_INFO
	.align		4
.L_38:
        /*00b8*/ 	.byte	0x04, 0x17
        /*00ba*/ 	.short	(.L_40 - .L_39)
.L_39:
        /*00bc*/ 	.word	0x00000000
        /*00c0*/ 	.short	0x0002
        /*00c2*/ 	.short	0x0010
        /*00c4*/ 	.byte	0x00, 0xf4, 0x21, 0x00


	//----- nvinfo : EIATTR_KPARAM_INFO
	.align		4
.L_40:
        /*00c8*/ 	.byte	0x04, 0x17
        /*00ca*/ 	.short	(.L_42 - .L_41)
.L_41:
        /*00cc*/ 	.word	0x00000000
        /*00d0*/ 	.short	0x0001
        /*00d2*/ 	.short	0x0008
        /*00d4*/ 	.byte	0x00, 0xf4, 0x21, 0x00


	//----- nvinfo : EIATTR_KPARAM_INFO
	.align		4
.L_42:
        /*00d8*/ 	.byte	0x04, 0x17
        /*00da*/ 	.short	(.L_44 - .L_43)
.L_43:
        /*00dc*/ 	.word	0x00000000
        /*00e0*/ 	.short	0x0000
        /*00e2*/ 	.short	0x0000
        /*00e4*/ 	.byte	0x00, 0xf4, 0x21, 0x00


	//----- nvinfo : EIATTR_EXPLICIT_CLUSTER
	.align		4
.L_44:
        /*00e8*/ 	.byte	0x01, 0x3e
	.zero		2


	//----- nvinfo : EIATTR_CTA_PER_CLUSTER
	.align		4
        /*00ec*/ 	.byte	0x04, 0x3d
        /*00ee*/ 	.short	(.L_46 - .L_45)
.L_45:
        /*00f0*/ 	.word	0x00000004
        /*00f4*/ 	.word	0x00000001
        /*00f8*/ 	.word	0x00000001


	//----- nvinfo : EIATTR_AT_ENTRY_FRAGMENTS
	.align		4
.L_46:
        /*00fc*/ 	.byte	0x04, 0x4f
        /*00fe*/ 	.short	(.L_48 - .L_47)


	//   ....[0]....
.L_47:
        /*0100*/ 	.word	0x00000004


	//----- nvinfo : EIATTR_RESERVED_SMEM_USED
	.align		4
.L_48:
        /*0104*/ 	.byte	0x01, 0x41
	.zero		2


	//----- nvinfo : EIATTR_SPARSE_MMA_MASK
	.align		4
        /*0108*/ 	.byte	0x03, 0x50
        /*010a*/ 	.short	0x0000


	//----- nvinfo : EIATTR_TCGEN05_1CTA_USED
	.align		4
        /*010c*/ 	.byte	0x01, 0x51
	.zero		2


	//----- nvinfo : EIATTR_MAXREG_COUNT
	.align		4
        /*0110*/ 	.byte	0x03, 0x1b
        /*0112*/ 	.short	0x00ff


	//----- nvinfo : EIATTR_NUM_BARRIERS
	.align		4
        /*0114*/ 	.byte	0x02, 0x4c
        /*0116*/ 	.byte	0x01
	.zero		1


	//----- nvinfo : EIATTR_INT_WARP_WIDE_INSTR_OFFSETS
	.align		4
        /*0118*/ 	.byte	0x04, 0x31
        /*011a*/ 	.short	(.L_50 - .L_49)


	//   ....[0]....
.L_49:
        /*011c*/ 	.word	0x00001350


	//   ....[1]....
        /*0120*/ 	.word	0x00001360


	//   ....[2]....
        /*0124*/ 	.word	0x00001ba0


	//   ....[3]....
        /*0128*/ 	.word	0x000035b0


	//   ....[4]....
        /*012c*/ 	.word	0x00003600


	//----- nvinfo : EIATTR_COOP_GROUP_MASK_REGIDS
	.align		4
.L_50:
        /*0130*/ 	.byte	0x04, 0x29
        /*0132*/ 	.short	(.L_52 - .L_51)


	//   ....[0]....
.L_51:
        /*0134*/ 	.word	0xffffffff


	//   ....[1]....
        /*0138*/ 	.word	0xffffffff


	//   ....[2]....
        /*013c*/ 	.word	0xffffffff


	//   ....[3]....
        /*0140*/ 	.word	0xffffffff


	//----- nvinfo : EIATTR_COOP_GROUP_INSTR_OFFSETS
	.align		4
.L_52:
        /*0144*/ 	.byte	0x04, 0x28
        /*0146*/ 	.short	(.L_54 - .L_53)


	//   ....[0]....
.L_53:
        /*0148*/ 	.word	0x00000070


	//   ....[1]....
        /*014c*/ 	.word	0x00000320


	//   ....[2]....
        /*0150*/ 	.word	0x00003450


	//   ....[3]....
        /*0154*/ 	.word	0x000036b0


	//----- nvinfo : EIATTR_VRC_CTA_INIT_COUNT
	.align		4
.L_54:
        /*0158*/ 	.byte	0x02, 0x4a
        /*015a*/ 	.byte	0x80
	.zero		1


	//----- nvinfo : EIATTR_MBARRIER_INSTR_OFFSETS
	.align		4
        /*015c*/ 	.byte	0x04, 0x39
        /*015e*/ 	.short	(.L_56 - .L_55)


	//   ....[0]....
.L_55:
        /*0160*/ 	.word	0x00001480
        /*0164*/ 	.word	0x000000ff
        /*0168*/ 	.word	0x00000000
        /*016c*/ 	.short	0x0100
        /*016e*/ 	.byte	0x12
	.zero		1


	//   ....[1]....
        /*0170*/ 	.word	0x00001bf0
        /*0174*/ 	.word	0x000000ff
        /*0178*/ 	.word	0x00002808
        /*017c*/ 	.short	0x0100
        /*017e*/ 	.byte	0x0d
	.zero		1


	//   ....[2]....
        /*0180*/ 	.word	0x00002500
        /*0184*/ 	.word	0x000000ff
        /*0188*/ 	.word	0x00000000
        /*018c*/ 	.short	0x010a
        /*018e*/ 	.byte	0x12
	.zero		1


	//   ....[3]....
        /*0190*/ 	.word	0x00002e20
        /*0194*/ 	.word	0x000000ff
        /*0198*/ 	.word	0x00000000
        /*019c*/ 	.short	0x010a
        /*019e*/ 	.byte	0x12
	.zero		1


	//   ....[4]....
        /*01a0*/ 	.word	0x00002f70
        /*01a4*/ 	.word	0x000000ff
        /*01a8*/ 	.word	0x00002800
        /*01ac*/ 	.short	0x0108
        /*01ae*/ 	.byte	0x0d
	.zero		1


	//   ....[5]....
        /*01b0*/ 	.word	0x00003000
        /*01b4*/ 	.word	0x000000ff
        /*01b8*/ 	.word	0x00002808
        /*01bc*/ 	.short	0x0108
        /*01be*/ 	.byte	0x0d
	.zero		1


	//   ....[6]....
        /*01c0*/ 	.word	0x000036d0
        /*01c4*/ 	.word	0x000000ff
        /*01c8*/ 	.word	0x00000000
        /*01cc*/ 	.short	0x010a
        /*01ce*/ 	.byte	0x12
	.zero		1


	//   ....[7]....
        /*01d0*/ 	.word	0x00003700
        /*01d4*/ 	.word	0x000000ff
        /*01d8*/ 	.word	0x00000000
        /*01dc*/ 	.short	0x010a
        /*01de*/ 	.byte	0x12
	.zero		1


	//----- nvinfo : EIATTR_NUM_MBARRIERS
	.align		4
.L_56:
        /*01e0*/ 	.byte	0x03, 0x38
        /*01e2*/ 	.short	0x0002


	//----- nvinfo : EIATTR_EXIT_INSTR_OFFSETS
	.align		4
        /*01e4*/ 	.byte	0x04, 0x1c
        /*01e6*/ 	.short	(.L_58 - .L_57)


	//   ....[0]....
.L_57:
        /*01e8*/ 	.word	0x000036c0


	//----- nvinfo : EIATTR_REQNTID
	.align		4
.L_58:
        /*01ec*/ 	.byte	0x04, 0x10
        /*01ee*/ 	.short	(.L_60 - .L_59)
.L_59:
        /*01f0*/ 	.word	0x00000080
        /*01f4*/ 	.word	0x00000001
        /*01f8*/ 	.word	0x00000001


	//----- nvinfo : EIATTR_CRS_STACK_SIZE
	.align		4
.L_60:
        /*01fc*/ 	.byte	0x04, 0x1e
        /*01fe*/ 	.short	(.L_62 - .L_61)
.L_61:
        /*0200*/ 	.word	0x00000000


	//----- nvinfo : EIATTR_CBANK_PARAM_SIZE
	.align		4
.L_62:
        /*0204*/ 	.byte	0x03, 0x19
        /*0206*/ 	.short	0x0050


	//----- nvinfo : EIATTR_PARAM_CBANK
	.align		4
        /*0208*/ 	.byte	0x04, 0x0a
        /*020a*/ 	.short	(.L_64 - .L_63)
	.align		4
.L_63:
        /*020c*/ 	.word	index@(.nv.constant0.matmul_kernel)
        /*0210*/ 	.short	0x0380
        /*0212*/ 	.short	0x0050


	//----- nvinfo : EIATTR_SW_WAR
	.align		4
.L_64:
        /*0214*/ 	.byte	0x04, 0x36
        /*0216*/ 	.short	(.L_66 - .L_65)
.L_65:
        /*0218*/ 	.word	0x00000008
.L_66:


//--------------------- .nv.compat                --------------------------
	.section	.nv.compat,"",@"SHT_CUDA_COMPAT_INFO"
	.align	4
        /*0000*/ 	.byte	0x02, 0x02, 0x02, 0x00, 0x02, 0x05, 0x05, 0x00, 0x02, 0x03, 0x00, 0x00, 0x02, 0x06, 0x01, 0x00


//--------------------- .nv.callgraph             --------------------------
	.section	.nv.callgraph,"",@"SHT_CUDA_CALLGRAPH"
	.align	4
	.sectionentsize	8
	.align		4
        /*0000*/ 	.word	0x00000000
	.align		4
        /*0004*/ 	.word	0xffffffff
	.align		4
        /*0008*/ 	.word	0x00000000
	.align		4
        /*000c*/ 	.word	0xfffffffe
	.align		4
        /*0010*/ 	.word	0x00000000
	.align		4
        /*0014*/ 	.word	0xfffffffd
	.align		4
        /*0018*/ 	.word	0x00000000
	.align		4
        /*001c*/ 	.word	0xfffffffc


//--------------------- .text.matmul_kernel       --------------------------
	.section	.text.matmul_kernel,"ax",@progbits
	.align	128
        .global         matmul_kernel
        .type           matmul_kernel,@function
        .size           matmul_kernel,(.L_x_20 - matmul_kernel)
        .other          matmul_kernel,@"STO_CUDA_ENTRY STV_DEFAULT"
matmul_kernel:
.text.matmul_kernel:
[----:B------:R-:W0:Y:S01]  /*0000*/  LDC R1, c[0x0][0x37c] ;  /* 0x0000df00ff017b82 */ /* 0x000e220000000800 */
[----:B------:R-:W1:Y:S01]  /*0010*/  S2R R12, SR_TID.X ;  /* 0x00000000000c7919 */ /* 0x000e620000002100 */
[----:B------:R-:W2:Y:S01]  /*0020*/  LDCU.64 UR30, c[0x0][0x358] ;  /* 0x00006b00ff1e77ac */ /* 0x000ea20008000a00 */
[----:B-1----:R-:W-:-:S13]  /*0030*/  ISETP.GE.U32.AND P0, PT, R12, 0x20, PT ;  /* 0x000000200c00780c */ /* 0x002fda0003f06070 */
[----:B------:R-:W-:Y:S02]  /*0040*/  VOTEU.ANY UP0, P0 ;  /* 0x0000000000ff7886 */ /* 0x000fe40000000100 */
[----:B0-2---:R-:W-:Y:S05]  /*0050*/  BRA.U UP0, `(.L_x_0) ;  /* 0x0000000100b47547 */ /* 0x005fea000b800000 */
[----:B------:R-:W0:Y:S01]  /*0060*/  S2UR UR6, SR_CgaCtaId ;  /* 0x00000000000679c3 */ /* 0x000e220000008800 */
[----:B------:R-:W-:Y:S01]  /*0070*/  NOP ;  /* 0x0000000000007918 */ /* 0x000fe20000000000 */
[----:B------:R-:W-:Y:S02]  /*0080*/  UMOV UR4, 0x40 ;  /* 0x0000004000047882 */ /* 0x000fe40000000000 */
[----:B0-----:R-:W-:-:S09]  /*0090*/  ULEA UR4, UR6, UR4, 0x18 ;  /* 0x0000000406047291 */ /* 0x001fd2000f8ec0ff */
[----:B------:R-:W0:Y:S01]  /*00a0*/  LDS.U8 R0, [UR4] ;  /* 0x00000004ff007984 */ /* 0x000e220008000000 */
[----:B------:R-:W-:Y:S02]  /*00b0*/  UMOV UR4, 0x400 ;  /* 0x0000040000047882 */ /* 0x000fe40000000000 */
[----:B------:R-:W-:Y:S01]  /*00c0*/  ULEA UR4, UR6, UR4, 0x18 ;  /* 0x0000000406047291 */ /* 0x000fe2000f8ec0ff */
[----:B0-----:R-:W-:-:S13]  /*00d0*/  ISETP.NE.AND P0, PT, R0, RZ, PT ;  /* 0x000000ff0000720c */ /* 0x001fda0003f05270 */
[----:B------:R-:W-:Y:S05]  /*00e0*/  @P0 BRA `(.L_x_1) ;  /* 0x0000000000780947 */ /* 0x000fea0003800000 */
[----:B------:R-:W-:-:S13]  /*00f0*/  ELECT P0, URZ, PT ;  /* 0x0000000000ff782f */ /* 0x000fda0003800000 */
[----:B------:R-:W-:Y:S05]  /*0100*/  @!P0 BRA `(.L_x_2) ;  /* 0x0000000000808947 */ /* 0x000fea0003800000 */
[----:B------:R-:W-:Y:S01]  /*0110*/  UMOV UR5, 0x1 ;  /* 0x0000000100057882 */ /* 0x000fe20000000000 */
[----:B------:R-:W-:-:S04]  /*0120*/  IMAD.MOV.U32 R4, RZ, RZ, 0x1 ;  /* 0x00000001ff047424 */ /* 0x000fc800078e00ff */
[----:B------:R-:W-:Y:S04]  /*0130*/  DEPBAR.LE SB0, 0x36 ;  /* 0x00008d800000791a */ /* 0x000fe80000000000 */
[----:B------:R-:W0:Y:S02]  /*0140*/  UTCATOMSWS.FIND_AND_SET.ALIGN UP1, UR5, UR5 ;  /* 0x00000005000575e3 */ /* 0x000e240008020800 */
[----:B0-----:R-:W-:-:S04]  /*0150*/  PLOP3.LUT P0, PT, PT, PT, UP1, 0x80, 0x8 ;  /* 0x000000000008781c */ /* 0x001fc80003f0f018 */
[----:B------:R-:W-:-:S04]  /*0160*/  SEL R0, RZ, 0xffffffff, !P0 ;  /* 0xffffffffff007807 */ /* 0x000fc80004000000 */
[----:B------:R-:W-:Y:S01]  /*0170*/  ISETP.NE.AND P0, PT, R0, RZ, PT ;  /* 0x000000ff0000720c */ /* 0x000fe20003f05270 */
[----:B------:R-:W-:-:S12]  /*0180*/  IMAD.U32 R0, RZ, RZ, UR5 ;  /* 0x00000005ff007e24 */ /* 0x000fd8000f8e00ff */
[----:B------:R-:W-:Y:S05]  /*0190*/  @P0 BRA `(.L_x_3) ;  /* 0x0000000000240947 */ /* 0x000fea0003800000 */
.L_x_4:
[----:B------:R-:W-:Y:S05]  /*01a0*/  NANOSLEEP 0x64 ;  /* 0x000000640000795d */ /* 0x000fea0003800000 */
[----:B------:R-:W-:-:S05]  /*01b0*/  UMOV UR5, 0x1 ;  /* 0x0000000100057882 */ /* 0x000fca0000000000 */
[----:B------:R-:W-:Y:S04]  /*01c0*/  DEPBAR.LE SB0, 0x36 ;  /* 0x00008d800000791a */ /* 0x000fe80000000000 */
[----:B------:R-:W0:Y:S02]  /*01d0*/  UTCATOMSWS.FIND_AND_SET.ALIGN UP1, UR5, UR5 ;  /* 0x00000005000575e3 */ /* 0x000e240008020800 */
[----:B0-----:R-:W-:-:S04]  /*01e0*/  PLOP3.LUT P0, PT, PT, PT, UP1, 0x80, 0x8 ;  /* 0x000000000008781c */ /* 0x001fc80003f0f018 */
[----:B------:R-:W-:-:S04]  /*01f0*/  SEL R0, RZ, 0xffffffff, !P0 ;  /* 0xffffffffff007807 */ /* 0x000fc80004000000 */
[----:B------:R-:W-:Y:S01]  /*0200*/  ISETP.NE.AND P0, PT, R0, RZ, PT ;  /* 0x000000ff0000720c */ /* 0x000fe20003f05270 */
[----:B------:R-:W-:-:S12]  /*0210*/  IMAD.U32 R0, RZ, RZ, UR5 ;  /* 0x00000005ff007e24 */ /* 0x000fd8000f8e00ff */
[----:B------:R-:W-:Y:S05]  /*0220*/  @!P0 BRA `(.L_x_4) ;  /* 0xfffffffc00dc8947 */ /* 0x000fea000383ffff */
.L_x_3:
[----:B------:R-:W-:Y:S01]  /*0230*/  VIADD R3, R0, 0x10 ;  /* 0x0000001000037836 */ /* 0x000fe20000000000 */
[----:B------:R-:W-:Y:S01]  /*0240*/  UMOV UR5, 0x50 ;  /* 0x0000005000057882 */ /* 0x000fe20000000000 */
[----:B------:R-:W-:Y:S01]  /*0250*/  SHF.L.U32 R2, R4, R0, RZ ;  /* 0x0000000004027219 */ /* 0x000fe200000006ff */
[----:B------:R-:W-:Y:S01]  /*0260*/  ULEA UR5, UR6, UR5, 0x18 ;  /* 0x0000000506057291 */ /* 0x000fe2000f8ec0ff */
[----:B------:R-:W-:Y:S01]  /*0270*/  IMAD.SHL.U32 R0, R0, 0x20, RZ ;  /* 0x0000002000007824 */ /* 0x000fe200078e00ff */
[----:B------:R-:W-:-:S04]  /*0280*/  SHF.L.U32 R3, R4, R3, RZ ;  /* 0x0000000304037219 */ /* 0x000fc800000006ff */
[----:B------:R-:W-:-:S05]  /*0290*/  LOP3.LUT R2, R3, R2, RZ, 0xfc, !PT ;  /* 0x0000000203027212 */ /* 0x000fca00078efcff */
[----:B------:R0:W-:Y:S04]  /*02a0*/  ATOMS.OR RZ, [UR5], R2 ;  /* 0x00000002ffff798c */ /* 0x0001e8000b000005 */
[----:B------:R0:W-:Y:S01]  /*02b0*/  STS [UR4], R0 ;  /* 0x00000000ff007988 */ /* 0x0001e20008000804 */
[----:B------:R-:W-:Y:S05]  /*02c0*/  BRA `(.L_x_2) ;  /* 0x0000000000107947 */ /* 0x000fea0003800000 */
.L_x_1:
[----:B------:R-:W-:Y:S01]  /*02d0*/  IMAD.MOV.U32 R0, RZ, RZ, -0x1 ;  /* 0xffffffffff007424 */ /* 0x000fe200078e00ff */
[----:B------:R-:W-:-:S04]  /*02e0*/  MOV R2, 0x310 ;  /* 0x0000031000027802 */ /* 0x000fc80000000f00 */
[----:B------:R0:W-:Y:S03]  /*02f0*/  STS [UR4], R0 ;  /* 0x00000000ff007988 */ /* 0x0001e60008000804 */
[----:B0-----:R-:W-:Y:S05]  /*0300*/  CALL.REL.NOINC `($__internal_1_$__cuda_sm10x_tcgen05_guardrail_trap_phase_invalid_during_alloc) ;  /* 0x0000003400147944 */ /* 0x001fea0003c00000 */
.L_x_2:
[----:B------:R-:W-:Y:S05]  /*0310*/  WARPSYNC.ALL ;  /* 0x0000000000007948 */ /* 0x000fea0003800000 */
[----:B------:R-:W-:Y:S01]  /*0320*/  NOP ;  /* 0x0000000000007918 */ /* 0x000fe20000000000 */
.L_x_0:
[----:B------:R-:W1:Y:S08]  /*0330*/  LDC.64 R34, c[0x0][0x398] ;  /* 0x0000e600ff227b82 */ /* 0x000e700000000a00 */
[----:B------:R-:W2:Y:S02]  /*0340*/  S2UR UR5, SR_CgaSize ;  /* 0x00000000000579c3 */ /* 0x000ea40000008a00 */
[----:B--2---:R-:W-:-:S12]  /*0350*/  UIMAD UR5, UR5, -0xa0, URZ ;  /* 0xffffff60050578a4 */ /* 0x004fd8000f8e02ff */
[----:B------:R-:W2:Y:S01]  /*0360*/  LDCU UR5, c[0x0][UR5+0x2b0] ;  /* 0x00005600050577ac */ /* 0x000ea20008000800 */
[----:B------:R-:W-:Y:S01]  /*0370*/  LEA.HI R56, R12, 0x1e, RZ, 0x1a ;  /* 0x0000001e0c387811 */ /* 0x000fe200078fd0ff */
[----:B------:R-:W3:Y:S01]  /*0380*/  LDCU.128 UR12, c[0x0][0x3a0] ;  /* 0x00007400ff0c77ac */ /* 0x000ee20008000c00 */
[----:B------:R-:W4:Y:S01]  /*0390*/  S2UR UR4, SR_CTAID.X ;  /* 0x00000000000479c3 */ /* 0x000f220000002500 */
[----:B------:R-:W5:Y:S07]  /*03a0*/  LDCU.128 UR8, c[0x0][0x380] ;  /* 0x00007000ff0877ac */ /* 0x000f6e0008000c00 */
[----:B------:R-:W0:Y:S01]  /*03b0*/  S2UR UR16, SR_CgaCtaId ;  /* 0x00000000001079c3 */ /* 0x000e220000008800 */
[----:B---3--:R-:W-:Y:S01]  /*03c0*/  IMAD.U32 R39, RZ, RZ, UR14 ;  /* 0x0000000eff277e24 */ /* 0x008fe2000f8e00ff */
[----:B-1----:R-:W-:Y:S01]  /*03d0*/  IABS R13, R35 ;  /* 0x00000023000d7213 */ /* 0x002fe20000000000 */
[----:B0-----:R-:W-:Y:S01]  /*03e0*/  VIADD R0, R35, 0x3f ;  /* 0x0000003f23007836 */ /* 0x001fe20000000000 */
[----:B------:R-:W-:Y:S01]  /*03f0*/  UIADD3 UR32, UPT, UPT, UR12, 0x1f, URZ ;  /* 0x0000001f0c207890 */ /* 0x000fe2000fffe0ff */
[----:B------:R-:W-:-:S03]  /*0400*/  IMAD R41, R56, UR14, RZ ;  /* 0x0000000e38297c24 */ /* 0x000fc6000f8e02ff */
[----:B------:R-:W-:Y:S01]  /*0410*/  SHF.R.S32.HI R3, RZ, 0x1f, R0 ;  /* 0x0000001fff037819 */ /* 0x000fe20000011400 */
[----:B------:R-:W-:Y:S01]  /*0420*/  UISETP.GT.AND UP1, UPT, UR32, 0x1f, UPT ;  /* 0x0000001f2000788c */ /* 0x000fe2000bf24270 */
[----:B----4-:R-:W-:Y:S02]  /*0430*/  I2FP.F32.U32 R5, UR4 ;  /* 0x0000000400057c45 */ /* 0x010fe40008201000 */
[----:B------:R-:W-:-:S03]  /*0440*/  LEA.HI R3, R3, R0, RZ, 0x6 ;  /* 0x0000000003037211 */ /* 0x000fc600078f30ff */
[----:B--2---:R-:W-:Y:S01]  /*0450*/  FMUL R5, R5, UR5 ;  /* 0x0000000505057c20 */ /* 0x004fe20008400000 */
[----:B------:R-:W-:Y:S01]  /*0460*/  SHF.R.S32.HI R3, RZ, 0x6, R3 ;  /* 0x00000006ff037819 */ /* 0x000fe20000011403 */
[----:B------:R-:W-:Y:S01]  /*0470*/  USHF.L.U32 UR4, UR16, 0x4, URZ ;  /* 0x0000000410047899 */ /* 0x000fe200080006ff */
[----:B------:R-:W-:Y:S01]  /*0480*/  BAR.SYNC.DEFER_BLOCKING 0x0 ;  /* 0x0000000000007b1d */ /* 0x000fe20000010000 */
[----:B------:R-:W-:Y:S02]  /*0490*/  PLOP3.LUT P5, PT, PT, PT, UP1, 0x80, 0x8 ;  /* 0x000000000008781c */ /* 0x000fe40003faf018 */
[----:B------:R-:W-:Y:S01]  /*04a0*/  IMAD.SHL.U32 R4, R3, 0x8, RZ ;  /* 0x0000000803047824 */ /* 0x000fe200078e00ff */
[----:B------:R-:W-:Y:S02]  /*04b0*/  ULOP3.LUT UR4, UR4, 0x30, URZ, 0xc0, !UPT ;  /* 0x0000003004047892 */ /* 0x000fe4000f8ec0ff */
[----:B------:R-:W-:Y:S02]  /*04c0*/  F2I.U32.TRUNC.NTZ R5, R5 ;  /* 0x0000000500057305 */ /* 0x000fe4000020f000 */
[----:B------:R-:W-:-:S06]  /*04d0*/  IABS R7, R4 ;  /* 0x0000000400077213 */ /* 0x000fcc0000000000 */
[----:B------:R-:W0:Y:S08]  /*04e0*/  I2F.RP R0, R7 ;  /* 0x0000000700007306 */ /* 0x000e300000209400 */
[----:B0-----:R-:W0:Y:S02]  /*04f0*/  MUFU.RCP R0, R0 ;  /* 0x0000000000007308 */ /* 0x001e240000001000 */
[----:B0-----:R-:W-:Y:S01]  /*0500*/  VIADD R2, R0, 0xffffffe ;  /* 0x0ffffffe00027836 */ /* 0x001fe20000000000 */
[----:B------:R-:W-:-:S05]  /*0510*/  IABS R0, R5 ;  /* 0x0000000500007213 */ /* 0x000fca0000000000 */
[----:B------:R0:W1:Y:S02]  /*0520*/  F2I.FTZ.U32.TRUNC.NTZ R3, R2 ;  /* 0x0000000200037305 */ /* 0x000064000021f000 */
[----:B0-----:R-:W-:Y:S02]  /*0530*/  IMAD.MOV.U32 R2, RZ, RZ, RZ ;  /* 0x000000ffff027224 */ /* 0x001fe400078e00ff */
[----:B-1----:R-:W-:-:S04]  /*0540*/  IMAD.MOV R6, RZ, RZ, -R3 ;  /* 0x000000ffff067224 */ /* 0x002fc800078e0a03 */
[----:B------:R-:W-:Y:S01]  /*0550*/  IMAD R9, R6, R7, RZ ;  /* 0x0000000706097224 */ /* 0x000fe200078e02ff */
[----:B------:R-:W-:-:S03]  /*0560*/  IABS R6, R4 ;  /* 0x0000000400067213 */ /* 0x000fc60000000000 */
[----:B------:R-:W-:-:S04]  /*0570*/  IMAD.HI.U32 R3, R3, R9, R2 ;  /* 0x0000000903037227 */ /* 0x000fc800078e0002 */
[----:B------:R-:W-:Y:S02]  /*0580*/  IMAD.MOV R2, RZ, RZ, -R6 ;  /* 0x000000ffff027224 */ /* 0x000fe400078e0a06 */
[----:B------:R-:W-:-:S04]  /*0590*/  IMAD.HI.U32 R3, R3, R0, RZ ;  /* 0x0000000003037227 */ /* 0x000fc800078e00ff */
[----:B------:R-:W-:-:S05]  /*05a0*/  IMAD R0, R3, R2, R0 ;  /* 0x0000000203007224 */ /* 0x000fca00078e0200 */
[----:B------:R-:W-:-:S13]  /*05b0*/  ISETP.GT.U32.AND P1, PT, R7, R0, PT ;  /* 0x000000000700720c */ /* 0x000fda0003f24070 */
[----:B------:R-:W-:Y:S02]  /*05c0*/  @!P1 IMAD.IADD R0, R0, 0x1, -R7 ;  /* 0x0000000100009824 */ /* 0x000fe400078e0a07 */
[----:B------:R-:W-:Y:S01]  /*05d0*/  @!P1 VIADD R3, R3, 0x1 ;  /* 0x0000000103039836 */ /* 0x000fe20000000000 */
[----:B------:R-:W-:Y:S02]  /*05e0*/  ISETP.NE.AND P1, PT, R4, RZ, PT ;  /* 0x000000ff0400720c */ /* 0x000fe40003f25270 */
[----:B------:R-:W-:Y:S02]  /*05f0*/  ISETP.GE.U32.AND P0, PT, R0, R7, PT ;  /* 0x000000070000720c */ /* 0x000fe40003f06070 */
[----:B------:R-:W-:-:S04]  /*0600*/  LOP3.LUT R0, R5, R4, RZ, 0x3c, !PT ;  /* 0x0000000405007212 */ /* 0x000fc800078e3cff */
[----:B------:R-:W-:Y:S01]  /*0610*/  ISETP.GE.AND P2, PT, R0, RZ, PT ;  /* 0x000000ff0000720c */ /* 0x000fe20003f46270 */
[----:B------:R-:W-:-:S06]  /*0620*/  VIADD R0, R34, 0x3f ;  /* 0x0000003f22007836 */ /* 0x000fcc0000000000 */
[----:B------:R-:W-:-:S04]  /*0630*/  @P0 VIADD R3, R3, 0x1 ;  /* 0x0000000103030836 */ /* 0x000fc80000000000 */
[----:B------:R-:W-:Y:S01]  /*0640*/  IMAD.MOV.U32 R2, RZ, RZ, R3 ;  /* 0x000000ffff027224 */ /* 0x000fe200078e0003 */
[----:B------:R-:W-:-:S03]  /*0650*/  SHF.R.S32.HI R3, RZ, 0x1f, R0 ;  /* 0x0000001fff037819 */ /* 0x000fc60000011400 */
[----:B------:R-:W-:Y:S01]  /*0660*/  @!P2 IMAD.MOV R2, RZ, RZ, -R2 ;  /* 0x000000ffff02a224 */ /* 0x000fe200078e0a02 */
[----:B------:R-:W-:Y:S02]  /*0670*/  @!P1 LOP3.LUT R2, RZ, R4, RZ, 0x33, !PT ;  /* 0x00000004ff029212 */ /* 0x000fe400078e33ff */
[----:B------:R-:W-:-:S03]  /*0680*/  LEA.HI R3, R3, R0, RZ, 0x6 ;  /* 0x0000000003037211 */ /* 0x000fc600078f30ff */
[----:B------:R-:W-:Y:S02]  /*0690*/  IMAD.SHL.U32 R8, R2, 0x8, RZ ;  /* 0x0000000802087824 */ /* 0x000fe400078e00ff */
[----:B------:R-:W-:-:S03]  /*06a0*/  IMAD.MOV R2, RZ, RZ, -R2 ;  /* 0x000000ffff027224 */ /* 0x000fc600078e0a02 */
[----:B------:R-:W-:Y:S01]  /*06b0*/  LEA.HI.SX32 R3, R3, -R8, 0x1a ;  /* 0x8000000803037211 */ /* 0x000fe200078fd2ff */
[----:B------:R-:W-:-:S03]  /*06c0*/  IMAD R10, R4, R2, R5 ;  /* 0x00000002040a7224 */ /* 0x000fc600078e0205 */
[----:B------:R-:W-:Y:S02]  /*06d0*/  VIMNMX R11, PT, PT, R3, 0x8, PT ;  /* 0x00000008030b7848 */ /* 0x000fe40003fe0100 */
[----:B------:R-:W-:Y:S02]  /*06e0*/  IABS R9, R10 ;  /* 0x0000000a00097213 */ /* 0x000fe40000000000 */
[-C--:B------:R-:W-:Y:S02]  /*06f0*/  IABS R7, R11.reuse ;  /* 0x0000000b00077213 */ /* 0x080fe40000000000 */
[----:B------:R-:W-:Y:S02]  /*0700*/  IABS R4, R11 ;  /* 0x0000000b00047213 */ /* 0x000fe40000000000 */
[----:B------:R-:W0:Y:S08]  /*0710*/  I2F.RP R0, R7 ;  /* 0x0000000700007306 */ /* 0x000e300000209400 */
[----:B0-----:R-:W0:Y:S02]  /*0720*/  MUFU.RCP R0, R0 ;  /* 0x0000000000007308 */ /* 0x001e240000001000 */
[----:B0-----:R-:W-:-:S02]  /*0730*/  VIADD R3, R0, 0xffffffe ;  /* 0x0ffffffe00037836 */ /* 0x001fc40000000000 */
[----:B------:R-:W-:-:S04]  /*0740*/  IMAD.MOV R0, RZ, RZ, -R4 ;  /* 0x000000ffff007224 */ /* 0x000fc800078e0a04 */
[----:B------:R-:W0:Y:S02]  /*0750*/  F2I.FTZ.U32.TRUNC.NTZ R3, R3 ;  /* 0x0000000300037305 */ /* 0x000e24000021f000 */
[----:B0-----:R-:W-:-:S04]  /*0760*/  IMAD.MOV R6, RZ, RZ, -R3 ;  /* 0x000000ffff067224 */ /* 0x001fc800078e0a03 */
[----:B------:R-:W-:Y:S02]  /*0770*/  IMAD.MOV.U32 R2, RZ, RZ, R6 ;  /* 0x000000ffff027224 */ /* 0x000fe400078e0006 */
[----:B------:R-:W0:Y:S02]  /*0780*/  I2F.RP R6, R13 ;  /* 0x0000000d00067306 */ /* 0x000e240000209400 */
[----:B------:R-:W-:Y:S02]  /*0790*/  IMAD R5, R2, R7, RZ ;  /* 0x0000000702057224 */ /* 0x000fe400078e02ff */
[----:B------:R-:W-:-:S04]  /*07a0*/  IMAD.MOV.U32 R2, RZ, RZ, RZ ;  /* 0x000000ffff027224 */ /* 0x000fc800078e00ff */
[----:B------:R-:W-:Y:S01]  /*07b0*/  IMAD.HI.U32 R2, R3, R5, R2 ;  /* 0x0000000503027227 */ /* 0x000fe200078e0002 */
[----:B------:R-:W-:-:S05]  /*07c0*/  IABS R3, R34 ;  /* 0x0000002200037213 */ /* 0x000fca0000000000 */
[----:B------:R-:W-:Y:S01]  /*07d0*/  IMAD.HI.U32 R2, R2, R9, RZ ;  /* 0x0000000902027227 */ /* 0x000fe200078e00ff */
[----:B0-----:R-:W-:Y:S03]  /*07e0*/  MUFU.RCP R6, R6 ;  /* 0x0000000600067308 */ /* 0x001fe60000001000 */
[----:B------:R-:W-:Y:S02]  /*07f0*/  IMAD R0, R2, R0, R9 ;  /* 0x0000000002007224 */ /* 0x000fe400078e0209 */
[----:B------:R-:W-:-:S03]  /*0800*/  IMAD.MOV.U32 R9, RZ, RZ, R3 ;  /* 0x000000ffff097224 */ /* 0x000fc600078e0003 */
[----:B------:R-:W-:Y:S01]  /*0810*/  ISETP.GT.U32.AND P1, PT, R7, R0, PT ;  /* 0x000000000700720c */ /* 0x000fe20003f24070 */
[----:B------:R-:W0:-:S12]  /*0820*/  I2F.RP R3, R9 ;  /* 0x0000000900037306 */ /* 0x000e180000209400 */
[----:B------:R-:W-:Y:S02]  /*0830*/  @!P1 IMAD.IADD R0, R0, 0x1, -R7 ;  /* 0x0000000100009824 */ /* 0x000fe400078e0a07 */
[----:B------:R-:W-:Y:S01]  /*0840*/  @!P1 VIADD R2, R2, 0x1 ;  /* 0x0000000102029836 */ /* 0x000fe20000000000 */
[----:B0-----:R-:W0:Y:S01]  /*0850*/  MUFU.RCP R3, R3 ;  /* 0x0000000300037308 */ /* 0x001e220000001000 */
[----:B------:R-:W-:Y:S02]  /*0860*/  ISETP.NE.AND P1, PT, R11, RZ, PT ;  /* 0x000000ff0b00720c */ /* 0x000fe40003f25270 */
[----:B------:R-:W-:Y:S02]  /*0870*/  ISETP.GE.U32.AND P0, PT, R0, R7, PT ;  /* 0x000000070000720c */ /* 0x000fe40003f06070 */
[----:B------:R-:W-:-:S04]  /*0880*/  LOP3.LUT R0, R10, R11, RZ, 0x3c, !PT ;  /* 0x0000000b0a007212 */ /* 0x000fc800078e3cff */
[----:B------:R-:W-:-:S07]  /*0890*/  ISETP.GE.AND P2, PT, R0, RZ, PT ;  /* 0x000000ff0000720c */ /* 0x000fce0003f46270 */
[----:B------:R-:W-:Y:S02]  /*08a0*/  @P0 VIADD R2, R2, 0x1 ;  /* 0x0000000102020836 */ /* 0x000fe40000000000 */
[----:B0-----:R-:W-:Y:S01]  /*08b0*/  VIADD R4, R3, 0xffffffe ;  /* 0x0ffffffe03047836 */ /* 0x001fe20000000000 */
[----:B------:R-:W-:Y:S01]  /*08c0*/  LOP3.LUT R3, R12, 0x3f, RZ, 0xc0, !PT ;  /* 0x0000003f0c037812 */ /* 0x000fe200078ec0ff */
[----:B------:R-:W-:Y:S02]  /*08d0*/  IMAD.MOV.U32 R7, RZ, RZ, R2 ;  /* 0x000000ffff077224 */ /* 0x000fe400078e0002 */
[----:B------:R0:W1:Y:S02]  /*08e0*/  F2I.FTZ.U32.TRUNC.NTZ R5, R4 ;  /* 0x0000000400057305 */ /* 0x000064000021f000 */
[----:B------:R-:W-:Y:S01]  /*08f0*/  @!P2 IMAD.MOV R7, RZ, RZ, -R7 ;  /* 0x000000ffff07a224 */ /* 0x000fe200078e0a07 */
[----:B------:R-:W-:-:S05]  /*0900*/  @!P1 LOP3.LUT R7, RZ, R11, RZ, 0x33, !PT ;  /* 0x0000000bff079212 */ /* 0x000fca00078e33ff */
[----:B------:R-:W-:Y:S02]  /*0910*/  IMAD.MOV R0, RZ, RZ, -R7 ;  /* 0x000000ffff007224 */ /* 0x000fe400078e0a07 */
[----:B0-----:R-:W-:Y:S02]  /*0920*/  IMAD.MOV.U32 R4, RZ, RZ, RZ ;  /* 0x000000ffff047224 */ /* 0x001fe400078e00ff */
[----:B------:R-:W-:Y:S02]  /*0930*/  IMAD R0, R11, R0, R10 ;  /* 0x000000000b007224 */ /* 0x000fe400078e020a */
[----:B-1----:R-:W-:Y:S02]  /*0940*/  IMAD.MOV R2, RZ, RZ, -R5 ;  /* 0x000000ffff027224 */ /* 0x002fe400078e0a05 */
[----:B------:R-:W-:Y:S02]  /*0950*/  IMAD.IADD R0, R8, 0x1, R0 ;  /* 0x0000000108007824 */ /* 0x000fe400078e0200 */
[----:B------:R-:W-:-:S02]  /*0960*/  IMAD.MOV.U32 R8, RZ, RZ, R2 ;  /* 0x000000ffff087224 */ /* 0x000fc400078e0002 */
[----:B------:R-:W-:Y:S02]  /*0970*/  IMAD R2, R0, 0x40, R3 ;  /* 0x0000004000027824 */ /* 0x000fe400078e0203 */
[----:B------:R-:W-:Y:S02]  /*0980*/  IMAD R3, R8, R9, RZ ;  /* 0x0000000908037224 */ /* 0x000fe400078e02ff */
[----:B------:R-:W-:Y:S01]  /*0990*/  VIADD R0, R6, 0xffffffe ;  /* 0x0ffffffe06007836 */ /* 0x000fe20000000000 */
[----:B------:R-:W-:Y:S01]  /*09a0*/  IABS R8, R2 ;  /* 0x0000000200087213 */ /* 0x000fe20000000000 */
[----:B------:R-:W-:Y:S01]  /*09b0*/  IMAD.HI.U32 R4, R5, R3, R4 ;  /* 0x0000000305047227 */ /* 0x000fe200078e0004 */
[----:B------:R-:W-:Y:S01]  /*09c0*/  ISETP.GE.AND P1, PT, R2, RZ, PT ;  /* 0x000000ff0200720c */ /* 0x000fe20003f26270 */
[----:B------:R0:W1:Y:S02]  /*09d0*/  F2I.FTZ.U32.TRUNC.NTZ R5, R0 ;  /* 0x0000000000057305 */ /* 0x000064000021f000 */
[----:B------:R-:W-:Y:S01]  /*09e0*/  IMAD.MOV.U32 R6, RZ, RZ, R8 ;  /* 0x000000ffff067224 */ /* 0x000fe200078e0008 */
[----:B------:R-:W-:Y:S01]  /*09f0*/  SHF.R.U32.HI R8, RZ, 0x6, R12 ;  /* 0x00000006ff087819 */ /* 0x000fe2000001160c */
[----:B------:R-:W-:-:S02]  /*0a00*/  IMAD.SHL.U32 R3, R7, 0x40, RZ ;  /* 0x0000004007037824 */ /* 0x000fc400078e00ff */
[----:B------:R-:W-:Y:S01]  /*0a10*/  IMAD.HI.U32 R4, R4, R6, RZ ;  /* 0x0000000604047227 */ /* 0x000fe200078e00ff */
[----:B0-----:R-:W-:-:S03]  /*0a20*/  SGXT.U32 R0, R8, 0x1 ;  /* 0x000000010800781a */ /* 0x001fc60000000000 */
[----:B------:R-:W-:Y:S01]  /*0a30*/  IMAD.MOV R4, RZ, RZ, -R4 ;  /* 0x000000ffff047224 */ /* 0x000fe200078e0a04 */
[----:B------:R-:W-:-:S03]  /*0a40*/  SHF.R.U32.HI R8, RZ, 0x5, R12 ;  /* 0x00000005ff087819 */ /* 0x000fc6000001160c */
[C---:B------:R-:W-:Y:S01]  /*0a50*/  IMAD R6, R9.reuse, R4, R6 ;  /* 0x0000000409067224 */ /* 0x040fe200078e0206 */
[----:B------:R-:W-:Y:S01]  /*0a60*/  SHF.R.U32.HI R4, RZ, 0x5, R12 ;  /* 0x00000005ff047819 */ /* 0x000fe2000001160c */
[----:B------:R-:W-:Y:S01]  /*0a70*/  IMAD R29, R0, UR14, RZ ;  /* 0x0000000e001d7c24 */ /* 0x000fe2000f8e02ff */
[----:B------:R-:W-:Y:S01]  /*0a80*/  R2UR UR7, R8 ;  /* 0x00000000080772ca */ /* 0x000fe200000e0000 */
[----:B-1----:R-:W-:Y:S01]  /*0a90*/  IMAD.MOV R10, RZ, RZ, -R5 ;  /* 0x000000ffff0a7224 */ /* 0x002fe200078e0a05 */
[----:B------:R-:W-:Y:S01]  /*0aa0*/  ISETP.GT.U32.AND P0, PT, R9, R6, PT ;  /* 0x000000060900720c */ /* 0x000fe20003f04070 */
[C---:B------:R-:W-:Y:S01]  /*0ab0*/  IMAD R27, R39.reuse, 0x2, R29 ;  /* 0x00000002271b7824 */ /* 0x040fe200078e021d */
[----:B------:R-:W-:Y:S01]  /*0ac0*/  SGXT.U32 R4, R4, 0x2 ;  /* 0x000000020404781a */ /* 0x000fe20000000000 */
[----:B------:R-:W-:Y:S02]  /*0ad0*/  IMAD R7, R10, R13, RZ ;  /* 0x0000000d0a077224 */ /* 0x000fe400078e02ff */
[----:B------:R-:W-:Y:S01]  /*0ae0*/  IMAD R48, R39, 0x2, R27 ;  /* 0x0000000227307824 */ /* 0x000fe200078e021b */
[----:B------:R-:W-:Y:S01]  /*0af0*/  LOP3.LUT R26, R3, UR4, R4, 0xfe, !PT ;  /* 0x00000004031a7c12 */ /* 0x000fe2000f8efe04 */
[----:B------:R-:W-:-:S02]  /*0b00*/  IMAD.MOV.U32 R4, RZ, RZ, RZ ;  /* 0x000000ffff047224 */ /* 0x000fc400078e00ff */
[----:B------:R-:W-:Y:S01]  /*0b10*/  IMAD R46, R39, 0x2, R48 ;  /* 0x00000002272e7824 */ /* 0x000fe200078e0230 */
[----:B------:R-:W-:Y:S01]  /*0b20*/  IABS R30, R26 ;  /* 0x0000001a001e7213 */ /* 0x000fe20000000000 */
[----:B------:R-:W-:Y:S01]  /*0b30*/  IMAD.HI.U32 R4, R5, R7, R4 ;  /* 0x0000000705047227 */ /* 0x000fe200078e0004 */
[C---:B------:R-:W-:Y:S02]  /*0b40*/  LOP3.LUT R37, R26.reuse, 0x4, RZ, 0xfc, !PT ;  /* 0x000000041a257812 */ /* 0x040fe400078efcff */
[----:B------:R-:W-:Y:S01]  /*0b50*/  LOP3.LUT R31, R26, 0x8, RZ, 0xfc, !PT ;  /* 0x000000081a1f7812 */ /* 0x000fe200078efcff */
[----:B------:R-:W-:Y:S01]  /*0b60*/  @!P0 IMAD.IADD R6, R6, 0x1, -R9 ;  /* 0x0000000106068824 */ /* 0x000fe200078e0a09 */
[----:B------:R-:W-:Y:S01]  /*0b70*/  IABS R40, R37 ;  /* 0x0000002500287213 */ /* 0x000fe20000000000 */
[----:B------:R-:W-:Y:S01]  /*0b80*/  IMAD R8, R39, 0x2, R46 ;  /* 0x0000000227087824 */ /* 0x000fe200078e022e */
[----:B------:R-:W-:Y:S01]  /*0b90*/  LOP3.LUT R7, R0, 0x8, RZ, 0xfc, !PT ;  /* 0x0000000800077812 */ /* 0x000fe200078efcff */
[----:B------:R-:W-:Y:S01]  /*0ba0*/  IMAD.HI.U32 R5, R4, R30, RZ ;  /* 0x0000001e04057227 */ /* 0x000fe200078e00ff */
[----:B------:R-:W-:-:S02]  /*0bb0*/  ISETP.GT.U32.AND P0, PT, R9, R6, PT ;  /* 0x000000060900720c */ /* 0x000fc40003f04070 */
[----:B------:R-:W-:Y:S01]  /*0bc0*/  IABS R14, R31 ;  /* 0x0000001f000e7213 */ /* 0x000fe20000000000 */
[----:B------:R-:W-:Y:S01]  /*0bd0*/  IMAD.MOV R5, RZ, RZ, -R5 ;  /* 0x000000ffff057224 */ /* 0x000fe200078e0a05 */
[----:B------:R-:W-:Y:S02]  /*0be0*/  ISETP.LT.AND P5, PT, R7, UR12, P5 ;  /* 0x0000000c07007c0c */ /* 0x000fe4000afa1270 */
[C---:B------:R-:W-:Y:S01]  /*0bf0*/  ISETP.GE.AND P6, PT, R26.reuse, RZ, PT ;  /* 0x000000ff1a00720c */ /* 0x040fe20003fc6270 */
[----:B------:R-:W-:Y:S01]  /*0c00*/  IMAD R30, R13, R5, R30 ;  /* 0x000000050d1e7224 */ /* 0x000fe200078e021e */
[----:B------:R-:W-:Y:S01]  /*0c10*/  LOP3.LUT R26, R26, 0xc, RZ, 0xfc, !PT ;  /* 0x0000000c1a1a7812 */ /* 0x000fe200078efcff */
[----:B------:R-:W-:-:S03]  /*0c20*/  IMAD.HI.U32 R5, R4, R40, RZ ;  /* 0x0000002804057227 */ /* 0x000fc600078e00ff */
[----:B------:R-:W-:Y:S01]  /*0c30*/  IABS R32, R26 ;  /* 0x0000001a00207213 */ /* 0x000fe20000000000 */
[----:B------:R-:W-:Y:S01]  /*0c40*/  @!P0 IMAD.IADD R6, R6, 0x1, -R9 ;  /* 0x0000000106068824 */ /* 0x000fe200078e0a09 */
[----:B------:R-:W-:Y:S01]  /*0c50*/  ISETP.NE.AND P0, PT, R34, RZ, PT ;  /* 0x000000ff2200720c */ /* 0x000fe20003f05270 */
[C---:B------:R-:W-:Y:S02]  /*0c60*/  IMAD R9, R39.reuse, 0x2, R8 ;  /* 0x0000000227097824 */ /* 0x040fe400078e0208 */
[----:B------:R-:W-:Y:S02]  /*0c70*/  IMAD.MOV.U32 R33, RZ, RZ, R6 ;  /* 0x000000ffff217224 */ /* 0x000fe400078e0006 */
[C---:B------:R-:W-:Y:S02]  /*0c80*/  IMAD R10, R39.reuse, 0x2, R9 ;  /* 0x00000002270a7824 */ /* 0x040fe400078e0209 */
[----:B------:R-:W-:Y:S02]  /*0c90*/  @!P1 IMAD.MOV R33, RZ, RZ, -R33 ;  /* 0x000000ffff219224 */ /* 0x000fe400078e0a21 */
[----:B------:R-:W-:-:S02]  /*0ca0*/  IMAD R11, R39, 0x4, R10 ;  /* 0x00000004270b7824 */ /* 0x000fc400078e020a */
[----:B------:R-:W-:Y:S02]  /*0cb0*/  IMAD.HI.U32 R7, R4, R14, RZ ;  /* 0x0000000e04077227 */ /* 0x000fe400078e00ff */
[----:B------:R-:W-:Y:S02]  /*0cc0*/  @!P0 LOP3.LUT R33, RZ, R34, RZ, 0x33, !PT ;  /* 0x00000022ff218212 */ /* 0x000fe400078e33ff */
[----:B------:R-:W-:Y:S01]  /*0cd0*/  IMAD.MOV R6, RZ, RZ, -R5 ;  /* 0x000000ffff067224 */ /* 0x000fe200078e0a05 */
[----:B------:R-:W-:Y:S01]  /*0ce0*/  ISETP.GT.U32.AND P0, PT, R13, R30, PT ;  /* 0x0000001e0d00720c */ /* 0x000fe20003f04070 */
[----:B------:R-:W-:Y:S02]  /*0cf0*/  IMAD R5, R39, 0x2, R11 ;  /* 0x0000000227057824 */ /* 0x000fe400078e020b */
[----:B------:R-:W-:Y:S01]  /*0d00*/  IMAD R33, R33, UR13, RZ ;  /* 0x0000000d21217c24 */ /* 0x000fe2000f8e02ff */
[----:B------:R-:W-:Y:S01]  /*0d10*/  UMOV UR13, 0x400 ;  /* 0x00000400000d7882 */ /* 0x000fe20000000000 */
[----:B------:R-:W-:Y:S01]  /*0d20*/  IMAD.MOV R7, RZ, RZ, -R7 ;  /* 0x000000ffff077224 */ /* 0x000fe200078e0a07 */
[----:B------:R-:W-:Y:S01]  /*0d30*/  ULEA UR13, UR16, UR13, 0x18 ;  /* 0x0000000d100d7291 */ /* 0x000fe2000f8ec0ff */
[----:B------:R-:W-:-:S02]  /*0d40*/  IMAD R40, R13, R6, R40 ;  /* 0x000000060d287224 */ /* 0x000fc400078e0228 */
[----:B------:R-:W-:Y:S02]  /*0d50*/  IMAD R6, R39, 0x2, R5 ;  /* 0x0000000227067824 */ /* 0x000fe400078e0205 */
[----:B------:R-:W-:Y:S01]  /*0d60*/  IMAD.SHL.U32 R36, R33, 0x2, RZ ;  /* 0x0000000221247824 */ /* 0x000fe200078e00ff */
[C---:B------:R-:W-:Y:S01]  /*0d70*/  ISETP.GT.U32.AND P3, PT, R13.reuse, R40, PT ;  /* 0x000000280d00720c */ /* 0x040fe20003f64070 */
[----:B------:R-:W-:Y:S02]  /*0d80*/  IMAD R34, R13, R7, R14 ;  /* 0x000000070d227224 */ /* 0x000fe400078e020e */
[----:B------:R-:W-:Y:S01]  /*0d90*/  IMAD R7, R39, 0x2, R6 ;  /* 0x0000000227077824 */ /* 0x000fe200078e0206 */
[----:B-----5:R-:W-:Y:S01]  /*0da0*/  IADD3 R43, P1, PT, R36, UR8, RZ ;  /* 0x00000008242b7c10 */ /* 0x020fe2000ff3e0ff */
[----:B------:R-:W-:-:S03]  /*0db0*/  IMAD.HI.U32 R4, R4, R32, RZ ;  /* 0x0000002004047227 */ /* 0x000fc600078e00ff */
[----:B------:R-:W-:Y:S01]  /*0dc0*/  LEA.HI.X.SX32 R44, R33, UR9, 0x1, P1 ;  /* 0x00000009212c7c11 */ /* 0x000fe200088f0eff */
[----:B------:R-:W-:Y:S01]  /*0dd0*/  IMAD R28, R39, 0x2, R7 ;  /* 0x00000002271c7824 */ /* 0x000fe200078e0207 */
[-C--:B------:R-:W-:Y:S01]  /*0de0*/  LEA R22, P4, R9, R43.reuse, 0x1 ;  /* 0x0000002b09167211 */ /* 0x080fe200078808ff */
[----:B------:R-:W-:Y:S01]  /*0df0*/  IMAD.MOV R4, RZ, RZ, -R4 ;  /* 0x000000ffff047224 */ /* 0x000fe200078e0a04 */
[-C--:B------:R-:W-:Y:S01]  /*0e00*/  LEA R24, P1, R8, R43.reuse, 0x1 ;  /* 0x0000002b08187211 */ /* 0x080fe200078208ff */
[----:B------:R-:W-:Y:S01]  /*0e10*/  IMAD R38, R39, 0x2, R28 ;  /* 0x0000000227267824 */ /* 0x000fe200078e021c */
[----:B------:R-:W-:Y:S01]  /*0e20*/  LEA.HI.X.SX32 R23, R9, R44, 0x1, P4 ;  /* 0x0000002c09177211 */ /* 0x000fe200020f0eff */
[----:B------:R-:W-:Y:S01]  /*0e30*/  IMAD R32, R13, R4, R32 ;  /* 0x000000040d207224 */ /* 0x000fe200078e0220 */
[-C--:B------:R-:W-:Y:S01]  /*0e40*/  LEA R14, P4, R6, R43.reuse, 0x1 ;  /* 0x0000002b060e7211 */ /* 0x080fe200078808ff */
[----:B------:R-:W-:Y:S01]  /*0e50*/  IMAD R39, R39, 0x2, R38 ;  /* 0x0000000227277824 */ /* 0x000fe200078e0226 */
[-C--:B------:R-:W-:Y:S01]  /*0e60*/  LEA.HI.X.SX32 R25, R8, R44.reuse, 0x1, P1 ;  /* 0x0000002c08197211 */ /* 0x080fe200008f0eff */
[--C-:B------:R-:W-:Y:S01]  /*0e70*/  @!P0 IMAD.IADD R30, R30, 0x1, -R13.reuse ;  /* 0x000000011e1e8824 */ /* 0x100fe200078e0a0d */
[----:B------:R-:W-:Y:S01]  /*0e80*/  LEA.HI.X.SX32 R15, R6, R44, 0x1, P4 ;  /* 0x0000002c060f7211 */ /* 0x000fe200020f0eff */
[----:B------:R-:W-:Y:S01]  /*0e90*/  @!P3 IMAD.IADD R40, R40, 0x1, -R13 ;  /* 0x000000012828b824 */ /* 0x000fe200078e0a0d */
[----:B------:R-:W-:-:S02]  /*0ea0*/  LEA R8, P4, R39, R43, 0x1 ;  /* 0x0000002b27087211 */ /* 0x000fc400078808ff */
[----:B------:R-:W-:Y:S02]  /*0eb0*/  LEA.HI R4, R12, 0xe, RZ, 0x1a ;  /* 0x0000000e0c047811 */ /* 0x000fe400078fd0ff */
[-C--:B------:R-:W-:Y:S02]  /*0ec0*/  LEA R20, P0, R10, R43.reuse, 0x1 ;  /* 0x0000002b0a147211 */ /* 0x080fe400078008ff */
[-C--:B------:R-:W-:Y:S01]  /*0ed0*/  LEA R18, P2, R11, R43.reuse, 0x1 ;  /* 0x0000002b0b127211 */ /* 0x080fe200078408ff */
[----:B------:R-:W-:Y:S01]  /*0ee0*/  IMAD R42, R4, UR14, RZ ;  /* 0x0000000e042a7c24 */ /* 0x000fe2000f8e02ff */
[----:B------:R-:W-:Y:S02]  /*0ef0*/  LEA.HI.X.SX32 R9, R39, R44, 0x1, P4 ;  /* 0x0000002c27097211 */ /* 0x000fe400020f0eff */
[-C--:B------:R-:W-:Y:S02]  /*0f00*/  LEA R52, P4, R27, R43.reuse, 0x1 ;  /* 0x0000002b1b347211 */ /* 0x080fe400078808ff */
[----:B------:R-:W-:-:S02]  /*0f10*/  LEA R16, P1, R5, R43, 0x1 ;  /* 0x0000002b05107211 */ /* 0x000fc400078208ff */
[-C--:B------:R-:W-:Y:S02]  /*0f20*/  LEA.HI.X.SX32 R21, R10, R44.reuse, 0x1, P0 ;  /* 0x0000002c0a157211 */ /* 0x080fe400000f0eff */
[-C--:B------:R-:W-:Y:S02]  /*0f30*/  LEA.HI.X.SX32 R19, R11, R44.reuse, 0x1, P2 ;  /* 0x0000002c0b137211 */ /* 0x080fe400010f0eff */
[-C--:B------:R-:W-:Y:S02]  /*0f40*/  LEA R10, P0, R7, R43.reuse, 0x1 ;  /* 0x0000002b070a7211 */ /* 0x080fe400078008ff */
[----:B------:R-:W-:Y:S02]  /*0f50*/  LEA R4, P2, R28, R43, 0x1 ;  /* 0x0000002b1c047211 */ /* 0x000fe400078408ff */
[-C--:B------:R-:W-:Y:S02]  /*0f60*/  LEA.HI.X.SX32 R27, R27, R44.reuse, 0x1, P4 ;  /* 0x0000002c1b1b7211 */ /* 0x080fe400020f0eff */
[----:B------:R-:W-:-:S02]  /*0f70*/  LEA.HI.X.SX32 R17, R5, R44, 0x1, P1 ;  /* 0x0000002c05117211 */ /* 0x000fc400008f0eff */
[-C--:B------:R-:W-:Y:S02]  /*0f80*/  LEA R49, P4, R46, R43.reuse, 0x1 ;  /* 0x0000002b2e317211 */ /* 0x080fe400078808ff */
[-C--:B------:R-:W-:Y:S02]  /*0f90*/  LEA.HI.X.SX32 R11, R7, R44.reuse, 0x1, P0 ;  /* 0x0000002c070b7211 */ /* 0x080fe400000f0eff */
[----:B------:R-:W-:Y:S02]  /*0fa0*/  LEA.HI.X.SX32 R5, R28, R44, 0x1, P2 ;  /* 0x0000002c1c057211 */ /* 0x000fe400010f0eff */
[-C--:B------:R-:W-:Y:S02]  /*0fb0*/  LEA R6, P1, R38, R43.reuse, 0x1 ;  /* 0x0000002b26067211 */ /* 0x080fe400078208ff */
[----:B------:R-:W-:Y:S02]  /*0fc0*/  LEA R28, P0, R29, R43, 0x1 ;  /* 0x0000002b1d1c7211 */ /* 0x000fe400078008ff */
[----:B------:R-:W-:-:S02]  /*0fd0*/  ISETP.GT.U32.AND P2, PT, R13, R34, PT ;  /* 0x000000220d00720c */ /* 0x000fc40003f44070 */
[----:B------:R-:W-:Y:S02]  /*0fe0*/  LEA.HI.X.SX32 R46, R46, R44, 0x1, P4 ;  /* 0x0000002c2e2e7211 */ /* 0x000fe400020f0eff */
[----:B------:R-:W-:Y:S02]  /*0ff0*/  ISETP.GT.U32.AND P4, PT, R13, R32, PT ;  /* 0x000000200d00720c */ /* 0x000fe40003f84070 */
[-C--:B------:R-:W-:Y:S02]  /*1000*/  LEA.HI.X.SX32 R7, R38, R44.reuse, 0x1, P1 ;  /* 0x0000002c26077211 */ /* 0x080fe400008f0eff */
[----:B------:R-:W-:Y:S02]  /*1010*/  LEA.HI.X.SX32 R29, R29, R44, 0x1, P0 ;  /* 0x0000002c1d1d7211 */ /* 0x000fe400000f0eff */
[----:B------:R-:W-:Y:S02]  /*1020*/  LEA R51, P1, R48, R43, 0x1 ;  /* 0x0000002b30337211 */ /* 0x000fe400078208ff */
[----:B------:R-:W-:Y:S01]  /*1030*/  ISETP.GT.U32.AND P0, PT, R13, R30, PT ;  /* 0x0000001e0d00720c */ /* 0x000fe20003f04070 */
[----:B------:R-:W-:Y:S01]  /*1040*/  @!P2 IMAD.IADD R34, R34, 0x1, -R13 ;  /* 0x000000012222a824 */ /* 0x000fe200078e0a0d */
[----:B------:R-:W-:-:S02]  /*1050*/  LEA.HI.X.SX32 R48, R48, R44, 0x1, P1 ;  /* 0x0000002c30307211 */ /* 0x000fc400008f0eff */
[-C--:B------:R-:W-:Y:S01]  /*1060*/  LEA R47, P1, R42, R43.reuse, 0x1 ;  /* 0x0000002b2a2f7211 */ /* 0x080fe200078208ff */
[--C-:B------:R-:W-:Y:S01]  /*1070*/  @!P4 IMAD.IADD R32, R32, 0x1, -R13.reuse ;  /* 0x000000012020c824 */ /* 0x100fe200078e0a0d */
[----:B------:R-:W-:Y:S02]  /*1080*/  LEA R39, P3, R41, R43, 0x1 ;  /* 0x0000002b29277211 */ /* 0x000fe400078608ff */
[----:B------:R-:W0:Y:S01]  /*1090*/  LDS R43, [UR13] ;  /* 0x0000000dff2b7984 */ /* 0x000e220008000800 */
[----:B------:R-:W-:Y:S01]  /*10a0*/  LEA.HI.X.SX32 R42, R42, R44, 0x1, P1 ;  /* 0x0000002c2a2a7211 */ /* 0x000fe200008f0eff */
[----:B------:R-:W-:Y:S01]  /*10b0*/  BAR.SYNC.DEFER_BLOCKING 0x0 ;  /* 0x0000000000007b1d */ /* 0x000fe20000010000 */
[----:B------:R-:W-:Y:S02]  /*10c0*/  ISETP.GT.U32.AND P1, PT, R13, R40, PT ;  /* 0x000000280d00720c */ /* 0x000fe40003f24070 */
[----:B------:R-:W-:Y:S01]  /*10d0*/  @!P0 IMAD.IADD R30, R30, 0x1, -R13 ;  /* 0x000000011e1e8824 */ /* 0x000fe200078e0a0d */
[----:B------:R-:W-:-:S02]  /*10e0*/  ISETP.GE.AND P0, PT, R37, RZ, PT ;  /* 0x000000ff2500720c */ /* 0x000fc40003f06270 */
[C---:B------:R-:W-:Y:S01]  /*10f0*/  ISETP.GT.U32.AND P2, PT, R13.reuse, R34, PT ;  /* 0x000000220d00720c */ /* 0x040fe20003f44070 */
[----:B------:R-:W-:Y:S01]  /*1100*/  @!P6 IMAD.MOV R30, RZ, RZ, -R30 ;  /* 0x000000ffff1ee224 */ /* 0x000fe200078e0a1e */
[----:B------:R-:W-:Y:S02]  /*1110*/  ISETP.GT.U32.AND P4, PT, R13, R32, PT ;  /* 0x000000200d00720c */ /* 0x000fe40003f84070 */
[----:B------:R-:W-:Y:S02]  /*1120*/  LEA.HI.X.SX32 R38, R41, R44, 0x1, P3 ;  /* 0x0000002c29267211 */ /* 0x000fe400018f0eff */
[----:B------:R-:W-:Y:S02]  /*1130*/  LOP3.LUT R41, R0, 0xa, RZ, 0xfc, !PT ;  /* 0x0000000a00297812 */ /* 0x000fe400078efcff */
[----:B------:R-:W-:Y:S01]  /*1140*/  PLOP3.LUT P3, PT, PT, PT, UP1, 0x80, 0x8 ;  /* 0x000000000008781c */ /* 0x000fe20003f6f018 */
[----:B------:R-:W-:Y:S01]  /*1150*/  @!P1 IMAD.IADD R40, R40, 0x1, -R13 ;  /* 0x0000000128289824 */ /* 0x000fe200078e0a0d */
[----:B------:R-:W-:-:S02]  /*1160*/  LOP3.LUT R37, R0, 0xc, RZ, 0xfc, !PT ;  /* 0x0000000c00257812 */ /* 0x000fc400078efcff */
[----:B------:R-:W-:Y:S01]  /*1170*/  PLOP3.LUT P1, PT, PT, PT, UP1, 0x80, 0x8 ;  /* 0x000000000008781c */ /* 0x000fe20003f2f018 */
[----:B------:R-:W-:Y:S01]  /*1180*/  @!P0 IMAD.MOV R40, RZ, RZ, -R40 ;  /* 0x000000ffff288224 */ /* 0x000fe200078e0a28 */
[----:B------:R-:W-:Y:S01]  /*1190*/  ISETP.GE.AND P0, PT, R26, RZ, PT ;  /* 0x000000ff1a00720c */ /* 0x000fe20003f06270 */
[--C-:B------:R-:W-:Y:S01]  /*11a0*/  @!P2 IMAD.IADD R34, R34, 0x1, -R13.reuse ;  /* 0x000000012222a824 */ /* 0x100fe200078e0a0d */
[----:B------:R-:W-:Y:S01]  /*11b0*/  ISETP.LT.AND P3, PT, R41, UR12, P3 ;  /* 0x0000000c29007c0c */ /* 0x000fe20009f61270 */
[----:B------:R-:W-:Y:S01]  /*11c0*/  @!P4 IMAD.IADD R32, R32, 0x1, -R13 ;  /* 0x000000012020c824 */ /* 0x000fe200078e0a0d */
[----:B------:R-:W-:Y:S02]  /*11d0*/  ISETP.LT.AND P1, PT, R37, UR12, P1 ;  /* 0x0000000c25007c0c */ /* 0x000fe40008f21270 */
[----:B------:R-:W-:Y:S02]  /*11e0*/  ISETP.GE.AND P6, PT, R31, RZ, PT ;  /* 0x000000ff1f00720c */ /* 0x000fe40003fc6270 */
[----:B------:R-:W-:-:S02]  /*11f0*/  PLOP3.LUT P2, PT, PT, PT, UP1, 0x80, 0x8 ;  /* 0x000000000008781c */ /* 0x000fc40003f4f018 */
[----:B------:R-:W-:Y:S01]  /*1200*/  LOP3.LUT R26, R0, 0x10, RZ, 0xfc, !PT ;  /* 0x00000010001a7812 */ /* 0x000fe200078efcff */
[----:B------:R-:W-:Y:S10]  /*1210*/  BRA.U UP0, `(.L_x_5) ;  /* 0x0000000100187547 */ /* 0x000ff4000b800000 */
[----:B------:R-:W-:Y:S01]  /*1220*/  ELECT P4, URZ, PT ;  /* 0x0000000000ff782f */ /* 0x000fe20003880000 */
[----:B------:R-:W-:Y:S01]  /*1230*/  IMAD.MOV.U32 R13, RZ, RZ, 0x1 ;  /* 0x00000001ff0d7424 */ /* 0x000fe200078e00ff */
[----:B------:R-:W-:Y:S01]  /*1240*/  UMOV UR4, 0x40 ;  /* 0x0000004000047882 */ /* 0x000fe20000000000 */
[----:B------:R-:W-:Y:S01]  /*1250*/  UVIRTCOUNT.DEALLOC.SMPOOL 0x80 ;  /* 0x000000800000784c */ /* 0x000fe20000000000 */
[----:B------:R-:W-:-:S09]  /*1260*/  ULEA UR4, UR16, UR4, 0x18 ;  /* 0x0000000410047291 */ /* 0x000fd2000f8ec0ff */
[----:B------:R1:W-:Y:S03]  /*1270*/  @P4 STS.U8 [UR4], R13 ;  /* 0x0000000dff004988 */ /* 0x0003e60008000004 */
.L_x_5:
[----:B0-----:R-:W-:Y:S01]  /*1280*/  R2UR UR14, R43 ;  /* 0x000000002b0e72ca */ /* 0x001fe200000e0000 */
[----:B------:R-:W-:Y:S01]  /*1290*/  USHF.L.U32 UR4, UR7, 0x15, URZ ;  /* 0x0000001507047899 */ /* 0x000fe200080006ff */
[----:B------:R-:W-:Y:S01]  /*12a0*/  LOP3.LUT P4, RZ, R12, 0x7f, RZ, 0xc0, !PT ;  /* 0x0000007f0cff7812 */ /* 0x000fe2000788c0ff */
[----:B------:R-:W-:Y:S01]  /*12b0*/  UMOV UR5, 0x1 ;  /* 0x0000000100057882 */ /* 0x000fe20000000000 */
[----:B------:R-:W-:Y:S01]  /*12c0*/  UIADD3 UR18, UPT, UPT, UR13, 0x2800, URZ ;  /* 0x000028000d127890 */ /* 0x000fe2000fffe0ff */
[----:B------:R-:W-:Y:S01]  /*12d0*/  @!P6 IMAD.MOV R34, RZ, RZ, -R34 ;  /* 0x000000ffff22e224 */ /* 0x000fe200078e0a22 */
[----:B------:R-:W-:Y:S01]  /*12e0*/  ULOP3.LUT UR4, UR4, 0x600000, URZ, 0xc0, !UPT ;  /* 0x0060000004047892 */ /* 0x000fe2000f8ec0ff */
[----:B------:R-:W-:Y:S01]  /*12f0*/  ISETP.NE.AND P6, PT, R35, RZ, PT ;  /* 0x000000ff2300720c */ /* 0x000fe20003fc5270 */
[----:B------:R-:W-:Y:S01]  /*1300*/  @!P0 IMAD.MOV R32, RZ, RZ, -R32 ;  /* 0x000000ffff208224 */ /* 0x000fe200078e0a20 */
[----:B------:R-:W-:Y:S02]  /*1310*/  LOP3.LUT R35, RZ, R35, RZ, 0x33, !PT ;  /* 0x00000023ff237212 */ /* 0x000fe400078e33ff */
[----:B------:R-:W-:-:S02]  /*1320*/  ISETP.LT.AND P2, PT, R26, UR12, P2 ;  /* 0x0000000c1a007c0c */ /* 0x000fc40009741270 */
[----:B------:R-:W-:Y:S01]  /*1330*/  UIADD3 UR17, UPT, UPT, UR14, UR4, URZ ;  /* 0x000000040e117290 */ /* 0x000fe2000fffe0ff */
[C---:B------:R-:W-:Y:S01]  /*1340*/  SEL R30, R35.reuse, R30, !P6 ;  /* 0x0000001e231e7207 */ /* 0x040fe20007000000 */
[----:B------:R-:W-:Y:S01]  /*1350*/  VOTEU.ALL UP2, P4 ;  /* 0x0000000000ff7886 */ /* 0x000fe20002040000 */
[----:B------:R-:W-:Y:S01]  /*1360*/  VOTEU.ALL UP3, P4 ;  /* 0x0000000000ff7886 */ /* 0x000fe20002060000 */
[C---:B------:R-:W-:Y:S01]  /*1370*/  SEL R26, R35.reuse, R40, !P6 ;  /* 0x00000028231a7207 */ /* 0x040fe20007000000 */
[----:B------:R-:W0:Y:S01]  /*1380*/  LDCU UR4, c[0x0][0x3b0] ;  /* 0x00007600ff0477ac */ /* 0x000e220008000800 */
[----:B------:R-:W-:Y:S01]  /*1390*/  SEL R31, R35, R34, !P6 ;  /* 0x00000022231f7207 */ /* 0x000fe20007000000 */
[----:B------:R-:W-:-:S04]  /*13a0*/  @!UP2 UIADD3 UR8, UPT, UPT, -UR5, 0x100000, URZ ;  /* 0x001000000508a890 */ /* 0x000fc8000fffe1ff */
[----:B------:R-:W-:Y:S02]  /*13b0*/  @!UP2 USHF.L.U32 UR9, UR8, 0xb, URZ ;  /* 0x0000000b0809a899 */ /* 0x000fe400080006ff */
[----:B------:R-:W-:Y:S01]  /*13c0*/  @!UP2 USHF.L.U32 UR8, UR8, 0x1, URZ ;  /* 0x000000010808a899 */ /* 0x000fe200080006ff */
[----:B------:R-:W-:Y:S01]  /*13d0*/  STTM.16dp32bit_t0_t15.x8 tmem[UR17], RZ ;  /* 0x000000ff000079ed */ /* 0x000fe20008980011 */
[----:B------:R-:W-:Y:S01]  /*13e0*/  STTM.16dp32bit_t16_t31.x8 tmem[UR17+0x8], RZ ;  /* 0x000008ff000079ed */ /* 0x000fe200089a0011 */
[----:B------:R-:W2:Y:S02]  /*13f0*/  FENCE.VIEW.ASYNC.T ;  /* 0x00000000000073c6 */ /* 0x000ea40000000200 */
[----:B--2---:R-:W-:Y:S01]  /*1400*/  BAR.SYNC.DEFER_BLOCKING 0x0 ;  /* 0x0000000000007b1d */ /* 0x004fe20000010000 */
[----:B------:R-:W-:Y:S02]  /*1410*/  SEL R60, R35, R32, !P6 ;  /* 0x00000020233c7207 */ /* 0x000fe40007000000 */
[----:B------:R-:W-:-:S02]  /*1420*/  PRMT R35, RZ, 0x7610, R35 ;  /* 0x00007610ff237816 */ /* 0x000fc40000000023 */
[----:B-1----:R-:W-:Y:S02]  /*1430*/  LOP3.LUT R13, R0, 0x12, RZ, 0xfc, !PT ;  /* 0x00000012000d7812 */ /* 0x002fe400078efcff */
[----:B------:R-:W-:Y:S02]  /*1440*/  PLOP3.LUT P0, PT, PT, PT, UP1, 0x80, 0x8 ;  /* 0x000000000008781c */ /* 0x000fe40003f0f018 */
[----:B------:R-:W-:Y:S02]  /*1450*/  LOP3.LUT R58, R12, 0x1f, RZ, 0xc0, !PT ;  /* 0x0000001f0c3a7812 */ /* 0x000fe400078ec0ff */
[----:B------:R-:W-:Y:S01]  /*1460*/  ISETP.LT.AND P0, PT, R13, UR12, P0 ;  /* 0x0000000c0d007c0c */ /* 0x000fe20008701270 */
[----:B------:R-:W1:Y:S02]  /*1470*/  FENCE.VIEW.ASYNC.S ;  /* 0x00000000000073c6 */ /* 0x000e640000000000 */
[----:B-1----:R1:W2:Y:S02]  /*1480*/  @!UP3 SYNCS.EXCH.64 URZ, [UR18], UR8 ;  /* 0x0000000812ffb5b2 */ /* 0x0022a40008000100 */
[----:B--2---:R-:W-:Y:S01]  /*1490*/  BAR.SYNC.DEFER_BLOCKING 0x0 ;  /* 0x0000000000007b1d */ /* 0x004fe20000010000 */
[----:B------:R-:W-:Y:S01]  /*14a0*/  LOP3.LUT R13, R0, 0x14, RZ, 0xfc, !PT ;  /* 0x00000014000d7812 */ /* 0x000fe200078efcff */
[----:B------:R-:W-:Y:S01]  /*14b0*/  IMAD R53, R58, UR15, RZ ;  /* 0x0000000f3a357c24 */ /* 0x000fe2000f8e02ff */
[----:B------:R-:W-:-:S02]  /*14c0*/  PRMT R32, RZ, 0x7610, R32 ;  /* 0x00007610ff207816 */ /* 0x000fc40000000020 */
[----:B------:R-:W-:Y:S02]  /*14d0*/  PRMT R41, RZ, 0x7610, R41 ;  /* 0x00007610ff297816 */ /* 0x000fe40000000029 */
[----:B------:R-:W-:Y:S02]  /*14e0*/  PRMT R37, RZ, 0x7610, R37 ;  /* 0x00007610ff257816 */ /* 0x000fe40000000025 */
[----:B------:R-:W-:Y:S02]  /*14f0*/  LOP3.LUT R34, R0, 0x2, RZ, 0xfc, !PT ;  /* 0x0000000200227812 */ /* 0x000fe400078efcff */
[----:B------:R-:W-:Y:S02]  /*1500*/  LEA R59, P6, R53, UR10, 0x1 ;  /* 0x0000000a353b7c11 */ /* 0x000fe4000f8c08ff */
[----:B------:R-:W-:Y:S02]  /*1510*/  PRMT R43, RZ, 0x7610, R43 ;  /* 0x00007610ff2b7816 */ /* 0x000fe4000000002b */
[----:B------:R-:W-:-:S02]  /*1520*/  PRMT R40, RZ, 0x7610, R40 ;  /* 0x00007610ff287816 */ /* 0x000fc40000000028 */
[C---:B------:R-:W-:Y:S02]  /*1530*/  LOP3.LUT R44, R0.reuse, 0x1a, RZ, 0xfc, !PT ;  /* 0x0000001a002c7812 */ /* 0x040fe400078efcff */
[----:B------:R-:W-:Y:S02]  /*1540*/  LOP3.LUT R45, R0, 0x1c, RZ, 0xfc, !PT ;  /* 0x0000001c002d7812 */ /* 0x000fe400078efcff */
[----:B------:R-:W-:Y:S02]  /*1550*/  PRMT R55, RZ, 0x7610, R55 ;  /* 0x00007610ff377816 */ /* 0x000fe40000000037 */
[----:B------:R-:W-:Y:S01]  /*1560*/  PRMT R50, RZ, 0x7610, R50 ;  /* 0x00007610ff327816 */ /* 0x000fe20000000032 */
[----:B------:R-:W2:Y:S01]  /*1570*/  @P5 LDG.E.U16 R35, desc[UR30][R24.64] ;  /* 0x0000001e18235981 */ /* 0x000ea2000c1e1500 */
[----:B------:R-:W-:Y:S02]  /*1580*/  PLOP3.LUT P5, PT, PT, PT, UP1, 0x80, 0x8 ;  /* 0x000000000008781c */ /* 0x000fe40003faf018 */
[----:B------:R-:W-:Y:S01]  /*1590*/  PRMT R54, RZ, 0x7610, R54 ;  /* 0x00007610ff367816 */ /* 0x000fe20000000036 */
[----:B------:R-:W3:Y:S01]  /*15a0*/  @P3 LDG.E.U16 R32, desc[UR30][R22.64] ;  /* 0x0000001e16203981 */ /* 0x000ee2000c1e1500 */
[----:B------:R-:W-:-:S02]  /*15b0*/  ISETP.LT.AND P5, PT, R13, UR12, P5 ;  /* 0x0000000c0d007c0c */ /* 0x000fc4000afa1270 */
[----:B------:R-:W-:Y:S01]  /*15c0*/  PRMT R57, RZ, 0x7610, R57 ;  /* 0x00007610ff397816 */ /* 0x000fe20000000039 */
[----:B------:R-:W4:Y:S01]  /*15d0*/  @P2 LDG.E.U16 R41, desc[UR30][R18.64] ;  /* 0x0000001e12292981 */ /* 0x000f22000c1e1500 */
[----:B------:R-:W-:Y:S01]  /*15e0*/  PLOP3.LUT P3, PT, PT, PT, UP1, 0x80, 0x8 ;  /* 0x000000000008781c */ /* 0x000fe20003f6f018 */
[----:B0-----:R-:W-:Y:S01]  /*15f0*/  IMAD R60, R60, UR4, RZ ;  /* 0x000000043c3c7c24 */ /* 0x001fe2000f8e02ff */
[----:B------:R-:W-:Y:S01]  /*1600*/  LOP3.LUT R13, R0, 0x18, RZ, 0xfc, !PT ;  /* 0x00000018000d7812 */ /* 0x000fe200078efcff */
[----:B------:R-:W5:Y:S01]  /*1610*/  @P1 LDG.E.U16 R37, desc[UR30][R20.64] ;  /* 0x0000001e14251981 */ /* 0x000f62000c1e1500 */
[----:B------:R-:W-:Y:S01]  /*1620*/  PLOP3.LUT P2, PT, PT, PT, UP1, 0x80, 0x8 ;  /* 0x000000000008781c */ /* 0x000fe20003f4f018 */
[----:B-1----:R-:W0:Y:S01]  /*1630*/  LDCU.64 UR8, c[0x0][0x380] ;  /* 0x00007000ff0877ac */ /* 0x002e220008000a00 */
[----:B------:R-:W-:Y:S01]  /*1640*/  ISETP.LT.AND P3, PT, R34, UR12, P3 ;  /* 0x0000000c22007c0c */ /* 0x000fe20009f61270 */
[----:B------:R-:W3:Y:S01]  /*1650*/  @P0 LDG.E.U16 R40, desc[UR30][R16.64] ;  /* 0x0000001e10280981 */ /* 0x000ee2000c1e1500 */
[----:B------:R-:W-:-:S02]  /*1660*/  LOP3.LUT R34, R0, 0x16, RZ, 0xfc, !PT ;  /* 0x0000001600227812 */ /* 0x000fc400078efcff */
[----:B------:R-:W-:Y:S01]  /*1670*/  PLOP3.LUT P1, PT, PT, PT, UP1, 0x80, 0x8 ;  /* 0x000000000008781c */ /* 0x000fe20003f2f018 */
[----:B------:R1:W3:Y:S01]  /*1680*/  @P5 LDG.E.U16 R43, desc[UR30][R14.64] ;  /* 0x0000001e0e2b5981 */ /* 0x0002e2000c1e1500 */
[----:B------:R-:W-:Y:S02]  /*1690*/  LEA.HI.X.SX32 R53, R53, UR11, 0x1, P6 ;  /* 0x0000000b35357c11 */ /* 0x000fe4000b0f0eff */
[----:B------:R-:W-:Y:S02]  /*16a0*/  ISETP.LT.AND P2, PT, R13, UR12, P2 ;  /* 0x0000000c0d007c0c */ /* 0x000fe40009741270 */
[----:B------:R-:W-:Y:S02]  /*16b0*/  PLOP3.LUT P6, PT, PT, PT, UP1, 0x80, 0x8 ;  /* 0x000000000008781c */ /* 0x000fe40003fcf018 */
[----:B------:R-:W-:Y:S02]  /*16c0*/  ISETP.LT.AND P1, PT, R34, UR12, P1 ;  /* 0x0000000c22007c0c */ /* 0x000fe40008f21270 */
[----:B------:R-:W-:-:S02]  /*16d0*/  PLOP3.LUT P5, PT, PT, PT, UP1, 0x80, 0x8 ;  /* 0x000000000008781c */ /* 0x000fc40003faf018 */
[----:B------:R-:W-:Y:S02]  /*16e0*/  ISETP.LT.AND P6, PT, R44, UR12, P6 ;  /* 0x0000000c2c007c0c */ /* 0x000fe4000b7c1270 */
[----:B------:R-:W-:Y:S02]  /*16f0*/  PLOP3.LUT P0, PT, PT, PT, UP1, 0x80, 0x8 ;  /* 0x000000000008781c */ /* 0x000fe40003f0f018 */
[----:B------:R-:W-:Y:S01]  /*1700*/  ISETP.LT.AND P5, PT, R0, UR12, P5 ;  /* 0x0000000c00007c0c */ /* 0x000fe2000afa1270 */
[----:B------:R0:W3:Y:S01]  /*1710*/  @P2 LDG.E.U16 R55, desc[UR30][R4.64] ;  /* 0x0000001e04372981 */ /* 0x0000e2000c1e1500 */
[----:B------:R-:W-:-:S03]  /*1720*/  ISETP.LT.AND P0, PT, R45, UR12, P0 ;  /* 0x0000000c2d007c0c */ /* 0x000fc60008701270 */
[----:B------:R0:W5:Y:S01]  /*1730*/  @P1 LDG.E.U16 R50, desc[UR30][R10.64] ;  /* 0x0000001e0a321981 */ /* 0x000162000c1e1500 */
[----:B-1----:R-:W-:Y:S01]  /*1740*/  LOP3.LUT R14, R0, 0x6, RZ, 0xfc, !PT ;  /* 0x00000006000e7812 */ /* 0x002fe200078efcff */
[----:B------:R-:W-:Y:S02]  /*1750*/  IMAD.MOV.U32 R24, RZ, RZ, R52 ;  /* 0x000000ffff187224 */ /* 0x000fe400078e0034 */
[----:B------:R1:W5:Y:S01]  /*1760*/  @P6 LDG.E.U16 R54, desc[UR30][R6.64] ;  /* 0x0000001e06366981 */ /* 0x000362000c1e1500 */
[----:B0-----:R-:W-:Y:S01]  /*1770*/  PRMT R5, RZ, 0x7610, R5 ;  /* 0x00007610ff057816 */ /* 0x001fe20000000005 */
[----:B------:R-:W-:Y:S01]  /*1780*/  IMAD.MOV.U32 R25, RZ, RZ, R27 ;  /* 0x000000ffff197224 */ /* 0x000fe200078e001b */
[----:B------:R-:W-:Y:S01]  /*1790*/  PRMT R4, RZ, 0x7610, R4 ;  /* 0x00007610ff047816 */ /* 0x000fe20000000004 */
[----:B------:R-:W-:Y:S01]  /*17a0*/  IMAD R10, R26, UR4, RZ ;  /* 0x000000041a0a7c24 */ /* 0x000fe2000f8e02ff */
[----:B------:R-:W-:Y:S02]  /*17b0*/  PLOP3.LUT P1, PT, PT, PT, UP1, 0x80, 0x8 ;  /* 0x000000000008781c */ /* 0x000fe40003f2f018 */
[----:B------:R-:W5:Y:S01]  /*17c0*/  @P5 LDG.E.U16 R5, desc[UR30][R28.64] ;  /* 0x0000001e1c055981 */ /* 0x000f62000c1e1500 */
[----:B-1----:R-:W-:Y:S01]  /*17d0*/  IMAD R6, R30, UR4, RZ ;  /* 0x000000041e067c24 */ /* 0x002fe2000f8e02ff */
[----:B------:R-:W-:-:S02]  /*17e0*/  LEA R26, P5, R10, R59, 0x1 ;  /* 0x0000003b0a1a7211 */ /* 0x000fc400078a08ff */
[----:B------:R0:W5:Y:S01]  /*17f0*/  @P0 LDG.E.U16 R57, desc[UR30][R8.64] ;  /* 0x0000001e08390981 */ /* 0x000162000c1e1500 */
[----:B------:R-:W-:Y:S01]  /*1800*/  ISETP.LT.AND P1, PT, R14, UR12, P1 ;  /* 0x0000000c0e007c0c */ /* 0x000fe20008f21270 */
[----:B------:R-:W-:Y:S01]  /*1810*/  IMAD R14, R31, UR4, RZ ;  /* 0x000000041f0e7c24 */ /* 0x000fe2000f8e02ff */
[----:B------:R-:W-:Y:S01]  /*1820*/  LOP3.LUT R16, R0, 0x4, RZ, 0xfc, !PT ;  /* 0x0000000400107812 */ /* 0x000fe200078efcff */
[----:B------:R-:W5:Y:S01]  /*1830*/  @P3 LDG.E.U16 R4, desc[UR30][R24.64] ;  /* 0x0000001e18043981 */ /* 0x000f62000c1e1500 */
[----:B------:R-:W-:Y:S02]  /*1840*/  PLOP3.LUT P2, PT, PT, PT, UP1, 0x80, 0x8 ;  /* 0x000000000008781c */ /* 0x000fe40003f4f018 */
[----:B------:R-:W-:Y:S02]  /*1850*/  LEA R30, P6, R6, R59, 0x1 ;  /* 0x0000003b061e7211 */ /* 0x000fe400078c08ff */
[----:B------:R-:W-:Y:S02]  /*1860*/  LEA.HI R7, R12, 0xe, RZ, 0x1a ;  /* 0x0000000e0c077811 */ /* 0x000fe400078fd0ff */
[----:B------:R-:W-:-:S02]  /*1870*/  PLOP3.LUT P0, PT, PT, PT, UP1, 0x80, 0x8 ;  /* 0x000000000008781c */ /* 0x000fc40003f0f018 */
[----:B------:R-:W-:Y:S02]  /*1880*/  PLOP3.LUT P3, PT, PT, PT, UP1, 0x80, 0x8 ;  /* 0x000000000008781c */ /* 0x000fe40003f6f018 */
[-C--:B------:R-:W-:Y:S02]  /*1890*/  LEA.HI.X.SX32 R27, R10, R53.reuse, 0x1, P5 ;  /* 0x000000350a1b7211 */ /* 0x080fe400028f0eff */
[----:B------:R-:W-:Y:S02]  /*18a0*/  PLOP3.LUT P5, PT, PT, PT, UP1, 0x80, 0x8 ;  /* 0x000000000008781c */ /* 0x000fe40003faf018 */
[----:B------:R-:W-:Y:S02]  /*18b0*/  ISETP.LT.AND P2, PT, R16, UR12, P2 ;  /* 0x0000000c10007c0c */ /* 0x000fe40009741270 */
[----:B------:R-:W-:Y:S02]  /*18c0*/  LEA.HI.X.SX32 R31, R6, R53, 0x1, P6 ;  /* 0x00000035061f7211 */ /* 0x000fe400030f0eff */
[----:B------:R-:W-:-:S02]  /*18d0*/  LEA R22, P6, R14, R59, 0x1 ;  /* 0x0000003b0e167211 */ /* 0x000fc400078c08ff */
[----:B------:R-:W-:Y:S02]  /*18e0*/  ISETP.LT.AND P0, PT, R7, UR12, P0 ;  /* 0x0000000c07007c0c */ /* 0x000fe40008701270 */
[----:B------:R-:W-:Y:S02]  /*18f0*/  ISETP.LT.AND P3, PT, R56, UR12, P3 ;  /* 0x0000000c38007c0c */ /* 0x000fe40009f61270 */
[----:B------:R-:W-:Y:S02]  /*1900*/  ISETP.LT.AND P5, PT, R58, UR12, P5 ;  /* 0x0000000c3a007c0c */ /* 0x000fe4000afa1270 */
[----:B------:R-:W-:Y:S02]  /*1910*/  LEA.HI.X.SX32 R23, R14, R53, 0x1, P6 ;  /* 0x000000350e177211 */ /* 0x000fe400030f0eff */
[C---:B------:R-:W-:Y:S01]  /*1920*/  LEA R20, P6, R60.reuse, R59, 0x1 ;  /* 0x0000003b3c147211 */ /* 0x040fe200078c08ff */
[----:B------:R-:W-:Y:S01]  /*1930*/  IMAD.MOV.U32 R18, RZ, RZ, R51 ;  /* 0x000000ffff127224 */ /* 0x000fe200078e0033 */
[----:B------:R-:W-:Y:S01]  /*1940*/  PRMT R59, RZ, 0x7610, R59 ;  /* 0x00007610ff3b7816 */ /* 0x000fe2000000003b */
[----:B------:R-:W-:Y:S01]  /*1950*/  IMAD.MOV.U32 R19, RZ, RZ, R48 ;  /* 0x000000ffff137224 */ /* 0x000fe200078e0030 */
[----:B------:R-:W-:Y:S01]  /*1960*/  PRMT R56, RZ, 0x7610, R56 ;  /* 0x00007610ff387816 */ /* 0x000fe20000000038 */
[----:B------:R-:W-:Y:S01]  /*1970*/  IMAD.MOV.U32 R16, RZ, RZ, R49 ;  /* 0x000000ffff107224 */ /* 0x000fe200078e0031 */
[----:B------:R-:W-:Y:S01]  /*1980*/  PRMT R6, RZ, 0x7610, R6 ;  /* 0x00007610ff067816 */ /* 0x000fe20000000006 */
[----:B------:R-:W-:Y:S01]  /*1990*/  IMAD.MOV.U32 R17, RZ, RZ, R46 ;  /* 0x000000ffff117224 */ /* 0x000fe200078e002e */
[----:B------:R-:W-:Y:S01]  /*19a0*/  PRMT R52, RZ, 0x7610, R52 ;  /* 0x00007610ff347816 */ /* 0x000fe20000000034 */
[----:B------:R-:W-:Y:S01]  /*19b0*/  IMAD.MOV.U32 R14, RZ, RZ, R47 ;  /* 0x000000ffff0e7224 */ /* 0x000fe200078e002f */
[----:B0-----:R-:W-:Y:S01]  /*19c0*/  PRMT R9, RZ, 0x7610, R9 ;  /* 0x00007610ff097816 */ /* 0x001fe20000000009 */
[----:B------:R-:W-:Y:S01]  /*19d0*/  IMAD.MOV.U32 R15, RZ, RZ, R42 ;  /* 0x000000ffff0f7224 */ /* 0x000fe200078e002a */
[----:B------:R-:W-:Y:S01]  /*19e0*/  PRMT R7, RZ, 0x7610, R7 ;  /* 0x00007610ff077816 */ /* 0x000fe20000000007 */
[----:B------:R-:W-:Y:S01]  /*19f0*/  IMAD.MOV.U32 R10, RZ, RZ, R39 ;  /* 0x000000ffff0a7224 */ /* 0x000fe200078e0027 */
[----:B------:R-:W-:Y:S01]  /*1a00*/  PRMT R8, RZ, 0x7610, R8 ;  /* 0x00007610ff087816 */ /* 0x000fe20000000008 */
[--C-:B------:R-:W-:Y:S01]  /*1a10*/  IMAD.MOV.U32 R11, RZ, RZ, R38.reuse ;  /* 0x000000ffff0b7224 */ /* 0x100fe200078e0026 */
[----:B------:R-:W-:Y:S01]  /*1a20*/  PRMT R38, RZ, 0x7610, R38 ;  /* 0x00007610ff267816 */ /* 0x000fe20000000026 */
[----:B------:R-:W5:Y:S01]  /*1a30*/  @P2 LDG.E.U16 R59, desc[UR30][R18.64] ;  /* 0x0000001e123b2981 */ /* 0x000f62000c1e1500 */
[----:B------:R-:W-:-:S02]  /*1a40*/  LEA.HI.X.SX32 R21, R60, R53, 0x1, P6 ;  /* 0x000000353c157211 */ /* 0x000fc400030f0eff */
[----:B------:R-:W0:Y:S01]  /*1a50*/  LDC R53, c[0x0][0x3a8] ;  /* 0x0000ea00ff357b82 */ /* 0x000e220000000800 */
[----:B------:R-:W5:Y:S04]  /*1a60*/  @P1 LDG.E.U16 R56, desc[UR30][R16.64] ;  /* 0x0000001e10381981 */ /* 0x000f68000c1e1500 */
[----:B------:R-:W5:Y:S04]  /*1a70*/  @P0 LDG.E.U16 R6, desc[UR30][R14.64] ;  /* 0x0000001e0e060981 */ /* 0x000f68000c1e1500 */
[----:B------:R-:W5:Y:S04]  /*1a80*/  @P3 LDG.E.U16 R52, desc[UR30][R10.64] ;  /* 0x0000001e0a343981 */ /* 0x000f68000c1e1500 */
[----:B------:R-:W5:Y:S04]  /*1a90*/  @P5 LDG.E.U16 R9, desc[UR30][R30.64] ;  /* 0x0000001e1e095981 */ /* 0x000f68000c1e1500 */
[----:B------:R-:W5:Y:S04]  /*1aa0*/  @P5 LDG.E.U16 R7, desc[UR30][R22.64] ;  /* 0x0000001e16075981 */ /* 0x000f68000c1e1500 */
[----:B------:R-:W5:Y:S04]  /*1ab0*/  @P5 LDG.E.U16 R8, desc[UR30][R26.64] ;  /* 0x0000001e1a085981 */ /* 0x000f68000c1e1500 */
[----:B------:R-:W5:Y:S01]  /*1ac0*/  @P5 LDG.E.U16 R38, desc[UR30][R20.64] ;  /* 0x0000001e14265981 */ /* 0x000f62000c1e1500 */
[----:B------:R-:W-:-:S02]  /*1ad0*/  SHF.R.S32.HI R42, RZ, 0x1f, R33 ;  /* 0x0000001fff2a7819 */ /* 0x000fc40000011421 */
[----:B------:R-:W-:Y:S02]  /*1ae0*/  SHF.R.S32.HI R39, RZ, 0x6, R12 ;  /* 0x00000006ff277819 */ /* 0x000fe4000001140c */
[----:B------:R-:W-:Y:S01]  /*1af0*/  SHF.L.U64.HI R33, R33, 0x1, R42 ;  /* 0x0000000121217819 */ /* 0x000fe2000001022a */
[----:B0-----:R-:W-:Y:S01]  /*1b00*/  IMAD R42, R0, R53, RZ ;  /* 0x00000035002a7224 */ /* 0x001fe200078e02ff */
[----:B------:R-:W-:Y:S01]  /*1b10*/  SGXT R39, R39, 0x1 ;  /* 0x000000012727781a */ /* 0x000fe20000000200 */
[----:B------:R-:W-:Y:S01]  /*1b20*/  IMAD.SHL.U32 R46, R12, 0x2, RZ ;  /* 0x000000020c2e7824 */ /* 0x000fe200078e00ff */
[----:B------:R-:W-:-:S04]  /*1b30*/  @!UP2 UIADD3 UR4, UPT, UPT, -UR5, 0x100000, URZ ;  /* 0x001000000504a890 */ /* 0x000fc8000fffe1ff */
[----:B------:R-:W-:Y:S02]  /*1b40*/  @!UP2 USHF.L.U32 UR5, UR4, 0xb, URZ ;  /* 0x0000000b0405a899 */ /* 0x000fe400080006ff */
[----:B------:R-:W-:Y:S01]  /*1b50*/  @!UP2 USHF.L.U32 UR4, UR4, 0x1, URZ ;  /* 0x000000010404a899 */ /* 0x000fe200080006ff */
[----:B------:R-:W-:Y:S01]  /*1b60*/  IMAD R42, R53, 0x2, R42 ;  /* 0x00000002352a7824 */ /* 0x000fe200078e022a */
[----:B------:R-:W-:-:S03]  /*1b70*/  LOP3.LUT R39, R39, 0x90, RZ, 0xc0, !PT ;  /* 0x0000009027277812 */ /* 0x000fc600078ec0ff */
[----:B------:R-:W-:Y:S01]  /*1b80*/  IMAD R42, R53, 0x2, R42 ;  /* 0x00000002352a7824 */ /* 0x000fe200078e022a */
[----:B------:R-:W-:Y:S01]  /*1b90*/  LOP3.LUT R46, R39, 0x7e, R46, 0x78, !PT ;  /* 0x0000007e272e7812 */ /* 0x000fe200078e782e */
[----:B------:R-:W-:Y:S02]  /*1ba0*/  VOTEU.ALL UP1, P4 ;  /* 0x0000000000ff7886 */ /* 0x000fe40002020000 */
[C---:B------:R-:W-:Y:S01]  /*1bb0*/  IMAD R42, R53.reuse, 0x2, R42 ;  /* 0x00000002352a7824 */ /* 0x040fe200078e022a */
[C---:B------:R-:W-:Y:S02]  /*1bc0*/  LOP3.LUT R47, R46.reuse, 0x20, RZ, 0x3c, !PT ;  /* 0x000000202e2f7812 */ /* 0x040fe400078e3cff */
[C---:B------:R-:W-:Y:S01]  /*1bd0*/  LOP3.LUT R48, R46.reuse, 0x40, RZ, 0x3c, !PT ;  /* 0x000000402e307812 */ /* 0x040fe200078e3cff */
[----:B------:R-:W-:Y:S01]  /*1be0*/  IMAD R42, R53, 0x2, R42 ;  /* 0x00000002352a7824 */ /* 0x000fe200078e022a */
[----:B------:R0:W1:Y:S01]  /*1bf0*/  @!UP1 SYNCS.EXCH.64 URZ, [UR13+0x2808], UR4 ;  /* 0x002808040dff95b2 */ /* 0x0000620008000100 */
[----:B------:R-:W-:Y:S01]  /*1c00*/  LOP3.LUT R49, R46, 0x60, RZ, 0x3c, !PT ;  /* 0x000000602e317812 */ /* 0x000fe200078e3cff */
[----:B------:R-:W-:Y:S01]  /*1c10*/  IMAD R34, R34, R53, RZ ;  /* 0x0000003522227224 */ /* 0x000fe200078e02ff */
[----:B0-----:R-:W-:-:S04]  /*1c20*/  USHF.R.S32.HI UR4, URZ, 0x1f, UR32 ;  /* 0x0000001fff047899 */ /* 0x001fc80008011420 */
[----:B------:R-:W-:-:S04]  /*1c30*/  ULEA.HI UR4, UR4, UR32, URZ, 0x5 ;  /* 0x0000002004047291 */ /* 0x000fc8000f8f28ff */
[----:B------:R-:W-:Y:S02]  /*1c40*/  USHF.R.S32.HI UR4, URZ, 0x5, UR4 ;  /* 0x00000005ff047899 */ /* 0x000fe40008011404 */
[----:B------:R-:W-:Y:S02]  /*1c50*/  UISETP.NE.U32.AND UP1, UPT, UR7, URZ, UPT ;  /* 0x000000ff0700728c */ /* 0x000fe4000bf25070 */
[----:B------:R-:W-:-:S04]  /*1c60*/  UISETP.LT.AND UP2, UPT, UR4, 0x1, UPT ;  /* 0x000000010400788c */ /* 0x000fc8000bf41270 */
[----:B------:R-:W-:Y:S02]  /*1c70*/  USEL UR4, UR4, 0x1, !UP2 ;  /* 0x0000000104047887 */ /* 0x000fe4000d000000 */
[----:B------:R-:W-:Y:S02]  /*1c80*/  UISETP.LT.OR UP2, UPT, UR32, 0x20, UP1 ;  /* 0x000000202000788c */ /* 0x000fe40008f41670 */
[----:B------:R-:W-:Y:S01]  /*1c90*/  UIADD3 UR7, UPT, UPT, UR4, -0x1, URZ ;  /* 0xffffffff04077890 */ /* 0x000fe2000fffe0ff */
[----:B------:R-:W-:Y:S01]  /*1ca0*/  UMOV UR6, URZ ;  /* 0x000000ff00067c82 */ /* 0x000fe20008000000 */
[----:B------:R-:W-:Y:S02]  /*1cb0*/  USHF.L.U32 UR15, UR15, 0x5, URZ ;  /* 0x000000050f0f7899 */ /* 0x000fe400080006ff */
[----:B------:R-:W-:Y:S01]  /*1cc0*/  UISETP.NE.U32.AND UP3, UPT, UR7, URZ, UPT ;  /* 0x000000ff0700728c */ /* 0x000fe2000bf65070 */
[----:B--2---:R0:W-:Y:S04]  /*1cd0*/  STS.U16 [R46+UR13+0x400], R35 ;  /* 0x000400232e007988 */ /* 0x0041e8000800040d */
[----:B----4-:R-:W-:Y:S01]  /*1ce0*/  STS.U16 [R46+UR13+0x800], R41 ;  /* 0x000800292e007988 */ /* 0x010fe2000800040d */
[----:B0-----:R-:W-:-:S03]  /*1cf0*/  SHF.R.S32.HI R35, RZ, 0x1f, R42 ;  /* 0x0000001fff237819 */ /* 0x001fc6000001142a */
[----:B---3--:R-:W-:Y:S04]  /*1d00*/  STS.U16 [R46+UR13+0xc00], R55 ;  /* 0x000c00372e007988 */ /* 0x008fe8000800040d */
[----:B-----5:R-:W-:Y:S04]  /*1d10*/  STS.U16 [R46+UR13], R5 ;  /* 0x000000052e007988 */ /* 0x020fe8000800040d */
[----:B------:R-:W-:Y:S04]  /*1d20*/  STS.U16 [R47+UR13+0x500], R32 ;  /* 0x000500202f007988 */ /* 0x000fe8000800040d */
[----:B------:R0:W-:Y:S04]  /*1d30*/  STS.U16 [R47+UR13+0x100], R4 ;  /* 0x000100042f007988 */ /* 0x0001e8000800040d */
[----:B------:R-:W-:Y:S04]  /*1d40*/  STS.U16 [R47+UR13+0x900], R40 ;  /* 0x000900282f007988 */ /* 0x000fe8000800040d */
[----:B------:R2:W-:Y:S01]  /*1d50*/  STS.U16 [R47+UR13+0xd00], R54 ;  /* 0x000d00362f007988 */ /* 0x0005e2000800040d */
[----:B0-----:R-:W-:-:S03]  /*1d60*/  IMAD R4, R53, 0x2, R42 ;  /* 0x0000000235047824 */ /* 0x001fc600078e022a */
[----:B------:R-:W-:Y:S04]  /*1d70*/  STS.U16 [R48+UR13+0x600], R37 ;  /* 0x0006002530007988 */ /* 0x000fe8000800040d */
[----:B------:R-:W-:Y:S01]  /*1d80*/  STS.U16 [R48+UR13+0xa00], R43 ;  /* 0x000a002b30007988 */ /* 0x000fe2000800040d */
[----:B------:R-:W-:-:S03]  /*1d90*/  IMAD R58, R53, 0x2, R4 ;  /* 0x00000002353a7824 */ /* 0x000fc600078e0204 */
[----:B------:R-:W-:Y:S01]  /*1da0*/  STS.U16 [R48+UR13+0xe00], R57 ;  /* 0x000e003930007988 */ /* 0x000fe2000800040d */
[----:B------:R-:W-:Y:S02]  /*1db0*/  SHF.R.S32.HI R39, RZ, 0x1f, R4 ;  /* 0x0000001fff277819 */ /* 0x000fe40000011404 */
[-C--:B------:R-:W-:Y:S02]  /*1dc0*/  LEA R32, P1, R4, R36.reuse, 0x1 ;  /* 0x0000002404207211 */ /* 0x080fe400078208ff */
[-C--:B--2---:R-:W-:Y:S02]  /*1dd0*/  LEA R54, P0, R42, R36.reuse, 0x1 ;  /* 0x000000242a367211 */ /* 0x084fe400078008ff */
[-C--:B------:R-:W-:Y:S02]  /*1de0*/  LEA.HI.X R39, R4, R33.reuse, R39, 0x1, P1 ;  /* 0x0000002104277211 */ /* 0x080fe400008f0c27 */
[----:B------:R-:W-:Y:S01]  /*1df0*/  LEA.HI.X R35, R42, R33, R35, 0x1, P0 ;  /* 0x000000212a237211 */ /* 0x000fe200000f0c23 */
[----:B------:R-:W-:Y:S04]  /*1e00*/  STS.U16 [R48+UR13+0x200], R59 ;  /* 0x0002003b30007988 */ /* 0x000fe8000800040d */
[----:B------:R-:W-:Y:S04]  /*1e10*/  STS.U16 [R49+UR13+0xb00], R50 ;  /* 0x000b003231007988 */ /* 0x000fe8000800040d */
[----:B------:R-:W-:Y:S04]  /*1e20*/  STS.U16 [R49+UR13+0x300], R56 ;  /* 0x0003003831007988 */ /* 0x000fe8000800040d */
[----:B------:R0:W-:Y:S04]  /*1e30*/  STS.U16 [R49+UR13+0x700], R6 ;  /* 0x0007000631007988 */ /* 0x0001e8000800040d */
[----:B------:R2:W-:Y:S04]  /*1e40*/  STS.U16 [R49+UR13+0xf00], R52 ;  /* 0x000f003431007988 */ /* 0x0005e8000800040d */
[----:B------:R-:W-:Y:S04]  /*1e50*/  STS.U16 [R46+UR13+0x2000], R9 ;  /* 0x002000092e007988 */ /* 0x000fe8000800040d */
[----:B------:R-:W-:Y:S04]  /*1e60*/  STS.U16 [R46+UR13+0x2200], R7 ;  /* 0x002200072e007988 */ /* 0x000fe8000800040d */
[----:B------:R-:W-:Y:S04]  /*1e70*/  STS.U16 [R47+UR13+0x2100], R8 ;  /* 0x002100082f007988 */ /* 0x000fe8000800040d */
[----:B------:R3:W-:Y:S01]  /*1e80*/  STS.U16 [R47+UR13+0x2300], R38 ;  /* 0x002300262f007988 */ /* 0x0007e2000800040d */
[C---:B0-----:R-:W-:Y:S01]  /*1e90*/  IMAD R6, R53.reuse, 0x4, R58 ;  /* 0x0000000435067824 */ /* 0x041fe200078e023a */
[----:B-1----:R0:W-:Y:S06]  /*1ea0*/  MEMBAR.ALL.CTA ;  /* 0x0000000000007992 */ /* 0x0021ec0000008000 */
[----:B0-----:R-:W0:Y:S01]  /*1eb0*/  FENCE.VIEW.ASYNC.S ;  /* 0x00000000000073c6 */ /* 0x001e220000000000 */
[C-C-:B------:R-:W-:Y:S01]  /*1ec0*/  IMAD R4, R53.reuse, 0x2, R6.reuse ;  /* 0x0000000235047824 */ /* 0x140fe200078e0206 */
[----:B------:R-:W-:Y:S01]  /*1ed0*/  SHF.R.S32.HI R43, RZ, 0x1f, R6 ;  /* 0x0000001fff2b7819 */ /* 0x000fe20000011406 */
[----:B0-----:R-:W-:Y:S01]  /*1ee0*/  BAR.SYNC.DEFER_BLOCKING 0x0 ;  /* 0x0000000000007b1d */ /* 0x001fe20000010000 */
[----:B------:R-:W-:Y:S01]  /*1ef0*/  LEA R42, P1, R6, R36, 0x1 ;  /* 0x00000024062a7211 */ /* 0x000fe200078208ff */
[----:B--2---:R-:W-:Y:S01]  /*1f00*/  IMAD R52, R53, 0x2, R4 ;  /* 0x0000000235347824 */ /* 0x004fe200078e0204 */
[----:B------:R-:W-:-:S02]  /*1f10*/  SHF.R.S32.HI R41, RZ, 0x1f, R58 ;  /* 0x0000001fff297819 */ /* 0x000fc4000001143a */
[-C--:B------:R-:W-:Y:S02]  /*1f20*/  LEA R40, P0, R58, R36.reuse, 0x1 ;  /* 0x000000243a287211 */ /* 0x080fe400078008ff */
[-C--:B------:R-:W-:Y:S02]  /*1f30*/  LEA.HI.X R43, R6, R33.reuse, R43, 0x1, P1 ;  /* 0x00000021062b7211 */ /* 0x080fe400008f0c2b */
[----:B------:R-:W-:Y:S02]  /*1f40*/  SHF.R.S32.HI R5, RZ, 0x1f, R52 ;  /* 0x0000001fff057819 */ /* 0x000fe40000011434 */
[----:B---3--:R-:W-:Y:S02]  /*1f50*/  LEA R38, P1, R52, R36, 0x1 ;  /* 0x0000002434267211 */ /* 0x008fe400078208ff */
[----:B------:R-:W-:Y:S02]  /*1f60*/  LEA.HI.X R41, R58, R33, R41, 0x1, P0 ;  /* 0x000000213a297211 */ /* 0x000fe400000f0c29 */
[----:B------:R-:W-:-:S02]  /*1f70*/  SHF.R.S32.HI R51, RZ, 0x1f, R4 ;  /* 0x0000001fff337819 */ /* 0x000fc40000011404 */
[----:B------:R-:W-:Y:S02]  /*1f80*/  LEA R50, P0, R4, R36, 0x1 ;  /* 0x0000002404327211 */ /* 0x000fe400078008ff */
[----:B------:R-:W-:Y:S01]  /*1f90*/  LEA.HI.X R52, R52, R33, R5, 0x1, P1 ;  /* 0x0000002134347211 */ /* 0x000fe200008f0c05 */
[----:B------:R-:W-:Y:S01]  /*1fa0*/  IMAD R5, R44, R53, RZ ;  /* 0x000000352c057224 */ /* 0x000fe200078e02ff */
[----:B------:R-:W-:Y:S01]  /*1fb0*/  LEA.HI.X R51, R4, R33, R51, 0x1, P0 ;  /* 0x0000002104337211 */ /* 0x000fe200000f0c33 */
[-C--:B------:R-:W-:Y:S02]  /*1fc0*/  IMAD R4, R13, R53.reuse, RZ ;  /* 0x000000350d047224 */ /* 0x080fe400078e02ff */
[C---:B------:R-:W-:Y:S02]  /*1fd0*/  IMAD.SHL.U32 R9, R34.reuse, 0x2, RZ ;  /* 0x0000000222097824 */ /* 0x040fe400078e00ff */
[----:B------:R-:W-:Y:S02]  /*1fe0*/  IMAD R6, R45, R53, RZ ;  /* 0x000000352d067224 */ /* 0x000fe400078e02ff */
[----:B------:R-:W-:Y:S01]  /*1ff0*/  IMAD.SHL.U32 R37, R5, 0x2, RZ ;  /* 0x0000000205257824 */ /* 0x000fe200078e00ff */
[----:B------:R-:W-:Y:S01]  /*2000*/  IADD3 R8, P5, P6, R9, UR8, R36 ;  /* 0x0000000809087c10 */ /* 0x000fe2000febe024 */
[----:B------:R-:W-:-:S04]  /*2010*/  IMAD.HI R34, R34, 0x2, RZ ;  /* 0x0000000222227827 */ /* 0x000fc800078e02ff */
[----:B------:R-:W-:Y:S02]  /*2020*/  IMAD.SHL.U32 R7, R4, 0x2, RZ ;  /* 0x0000000204077824 */ /* 0x000fe400078e00ff */
[----:B------:R-:W-:-:S04]  /*2030*/  IMAD.HI R58, R5, 0x2, RZ ;  /* 0x00000002053a7827 */ /* 0x000fc800078e02ff */
[----:B------:R-:W-:Y:S02]  /*2040*/  IMAD.SHL.U32 R5, R6, 0x2, RZ ;  /* 0x0000000206057824 */ /* 0x000fe400078e00ff */
[----:B------:R-:W-:Y:S01]  /*2050*/  IMAD.HI R56, R4, 0x2, RZ ;  /* 0x0000000204387827 */ /* 0x000fe200078e02ff */
[--C-:B------:R-:W-:Y:S02]  /*2060*/  IADD3 R4, P0, P1, R37, UR8, R36.reuse ;  /* 0x0000000825047c10 */ /* 0x100fe4000f91e024 */
[--C-:B------:R-:W-:Y:S01]  /*2070*/  IADD3.X R9, PT, PT, R34, UR9, R33.reuse, P5, P6 ;  /* 0x0000000922097c10 */ /* 0x100fe2000afec421 */
[----:B------:R-:W-:Y:S01]  /*2080*/  IMAD.HI R60, R6, 0x2, RZ ;  /* 0x00000002063c7827 */ /* 0x000fe200078e02ff */
[--C-:B------:R-:W-:Y:S02]  /*2090*/  IADD3 R6, P2, P3, R7, UR8, R36.reuse ;  /* 0x0000000807067c10 */ /* 0x100fe4000fb5e024 */
[----:B------:R-:W-:Y:S02]  /*20a0*/  IADD3 R36, P5, P6, R5, UR8, R36 ;  /* 0x0000000805247c10 */ /* 0x000fe4000febe024 */
[----:B------:R-:W-:-:S02]  /*20b0*/  IADD3.X R5, PT, PT, R58, UR9, R33, P0, P1 ;  /* 0x000000093a057c10 */ /* 0x000fc400087e2421 */
[----:B------:R-:W-:Y:S02]  /*20c0*/  IADD3 R34, P0, PT, R54, UR8, RZ ;  /* 0x0000000836227c10 */ /* 0x000fe4000ff1e0ff */
[--C-:B------:R-:W-:Y:S02]  /*20d0*/  IADD3.X R7, PT, PT, R56, UR9, R33.reuse, P2, P3 ;  /* 0x0000000938077c10 */ /* 0x100fe400097e6421 */
[----:B------:R-:W-:Y:S02]  /*20e0*/  IADD3.X R37, PT, PT, R60, UR9, R33, P5, P6 ;  /* 0x000000093c257c10 */ /* 0x000fe4000afec421 */
[----:B------:R-:W-:Y:S02]  /*20f0*/  IADD3 R32, P1, PT, R32, UR8, RZ ;  /* 0x0000000820207c10 */ /* 0x000fe4000ff3e0ff */
[----:B------:R-:W-:Y:S02]  /*2100*/  IADD3.X R35, PT, PT, R35, UR9, RZ, P0, !PT ;  /* 0x0000000923237c10 */ /* 0x000fe400087fe4ff */
[----:B------:R-:W-:-:S02]  /*2110*/  IADD3 R40, P2, PT, R40, UR8, RZ ;  /* 0x0000000828287c10 */ /* 0x000fc4000ff5e0ff */
[----:B------:R-:W-:Y:S02]  /*2120*/  IADD3 R42, P3, PT, R42, UR8, RZ ;  /* 0x000000082a2a7c10 */ /* 0x000fe4000ff7e0ff */
[----:B------:R-:W-:Y:S02]  /*2130*/  IADD3 R50, P5, PT, R50, UR8, RZ ;  /* 0x0000000832327c10 */ /* 0x000fe4000ffbe0ff */
[----:B------:R-:W-:Y:S01]  /*2140*/  IADD3 R38, P0, PT, R38, UR8, RZ ;  /* 0x0000000826267c10 */ /* 0x000fe2000ff1e0ff */
[----:B------:R-:W-:Y:S01]  /*2150*/  IMAD.SHL.U32 R53, R53, 0x20, RZ ;  /* 0x0000002035357824 */ /* 0x000fe200078e00ff */
[----:B------:R-:W-:Y:S02]  /*2160*/  IADD3.X R33, PT, PT, R39, UR9, RZ, P1, !PT ;  /* 0x0000000927217c10 */ /* 0x000fe40008ffe4ff */
[----:B------:R-:W-:Y:S02]  /*2170*/  IADD3.X R41, PT, PT, R41, UR9, RZ, P2, !PT ;  /* 0x0000000929297c10 */ /* 0x000fe400097fe4ff */
[----:B------:R-:W-:-:S02]  /*2180*/  IADD3.X R43, PT, PT, R43, UR9, RZ, P3, !PT ;  /* 0x000000092b2b7c10 */ /* 0x000fc40009ffe4ff */
[----:B------:R-:W-:Y:S02]  /*2190*/  IADD3.X R51, PT, PT, R51, UR9, RZ, P5, !PT ;  /* 0x0000000933337c10 */ /* 0x000fe4000affe4ff */
[----:B------:R-:W-:Y:S01]  /*21a0*/  IADD3.X R39, PT, PT, R52, UR9, RZ, P0, !PT ;  /* 0x0000000934277c10 */ /* 0x000fe200087fe4ff */
[----:B------:R-:W-:Y:S06]  /*21b0*/  BRA.U UP2, `(.L_x_6) ;  /* 0x0000000102687547 */ /* 0x000fec000b800000 */
[----:B------:R-:W-:Y:S02]  /*21c0*/  UIADD3 UR4, UPT, UPT, UR13, 0x2000, URZ ;  /* 0x000020000d047890 */ /* 0x000fe4000fffe0ff */
[----:B------:R-:W-:Y:S02]  /*21d0*/  USHF.R.U32.HI UR8, URZ, 0x4, UR13 ;  /* 0x00000004ff087899 */ /* 0x000fe4000801160d */
[----:B------:R-:W-:Y:S02]  /*21e0*/  USHF.R.U32.HI UR4, URZ, 0x4, UR4 ;  /* 0x00000004ff047899 */ /* 0x000fe40008011604 */
[----:B------:R-:W-:Y:S02]  /*21f0*/  USGXT.U32 UR8, UR8, 0xe ;  /* 0x0000000e0808789a */ /* 0x000fe40008000000 */
[----:B------:R-:W-:Y:S01]  /*2200*/  USGXT.U32 UR10, UR4, 0xe ;  /* 0x0000000e040a789a */ /* 0x000fe20008000000 */
[----:B------:R-:W-:Y:S01]  /*2210*/  UMOV UR20, 0x80 ;  /* 0x0000008000147882 */ /* 0x000fe20000000000 */
[----:B------:R-:W-:Y:S01]  /*2220*/  UMOV UR21, 0x40004040 ;  /* 0x4000404000157882 */ /* 0x000fe20000000000 */
[----:B------:R-:W-:Y:S01]  /*2230*/  UMOV UR22, 0xfffffffe ;  /* 0xfffffffe00167882 */ /* 0x000fe20000000000 */
[----:B------:R-:W-:Y:S01]  /*2240*/  UMOV UR23, 0x7fffbfdf ;  /* 0x7fffbfdf00177882 */ /* 0x000fe20000000000 */
[----:B------:R-:W-:Y:S01]  /*2250*/  UMOV UR9, URZ ;  /* 0x000000ff00097c82 */ /* 0x000fe20008000000 */
[----:B------:R-:W-:Y:S01]  /*2260*/  UMOV UR11, URZ ;  /* 0x000000ff000b7c82 */ /* 0x000fe20008000000 */
[----:B------:R-:W-:-:S02]  /*2270*/  UIADD3.64 UR20, UPT, UPT, UR8, UR20, URZ ;  /* 0x0000001408147297 */ /* 0x000fc4000fffe0ff */
[----:B------:R-:W-:Y:S01]  /*2280*/  UIADD3.64 UR22, UPT, UPT, UR10, -UR22, URZ ;  /* 0x800000160a167297 */ /* 0x000fe2000fffe0ff */
[----:B------:R-:W-:Y:S01]  /*2290*/  UMOV UR24, 0x0 ;  /* 0x0000000000187882 */ /* 0x000fe20000000000 */
[----:B------:R-:W-:Y:S01]  /*22a0*/  UMOV UR25, 0x4048010 ;  /* 0x0404801000197882 */ /* 0x000fe20000000000 */
[----:B------:R-:W-:Y:S01]  /*22b0*/  UMOV UR4, UR18 ;  /* 0x0000001200047c82 */ /* 0x000fe20008000000 */
[----:B------:R-:W-:Y:S01]  /*22c0*/  UMOV UR5, URZ ;  /* 0x000000ff00057c82 */ /* 0x000fe20008000000 */
[----:B------:R-:W-:Y:S01]  /*22d0*/  UMOV UR9, 0x40004040 ;  /* 0x4000404000097882 */ /* 0x000fe20000000000 */
[----:B------:R-:W-:Y:S01]  /*22e0*/  UMOV UR11, 0x80004020 ;  /* 0x80004020000b7882 */ /* 0x000fe20000000000 */
[----:B------:R-:W-:Y:S01]  /*22f0*/  UMOV UR26, 0x0 ;  /* 0x00000000001a7882 */ /* 0x000fe20000000000 */
[----:B------:R-:W-:Y:S01]  /*2300*/  UMOV UR27, 0x4048010 ;  /* 0x04048010001b7882 */ /* 0x000fe20000000000 */
[----:B------:R-:W-:Y:S01]  /*2310*/  UMOV UR4, UR4 ;  /* 0x0000000400047c82 */ /* 0x000fe20008000000 */
[----:B------:R0:W-:Y:S01]  /*2320*/  UTCHMMA gdesc[UR8], gdesc[UR10], tmem[UR14], tmem[UR24], idesc[UR25], !UPT ;  /* 0x00ff180a080075ea */ /* 0x0001e2000f80000e */
[----:B------:R0:W-:Y:S01]  /*2330*/  UTCHMMA gdesc[UR20], gdesc[UR22], tmem[UR14], tmem[UR26], idesc[UR27], UPT ;  /* 0x00ff1a16140075ea */ /* 0x0001e2000b80000e */
[----:B------:R0:W-:Y:S01]  /*2340*/  UTCBAR [UR4], URZ ;  /* 0x000000ff040073e9 */ /* 0x0001e200080000ff */
[----:B------:R-:W-:Y:S01]  /*2350*/  NOP ;  /* 0x0000000000007918 */ /* 0x000fe20000000000 */
.L_x_6:
[----:B------:R-:W-:Y:S05]  /*2360*/  BRA.U !UP3, `(.L_x_7) ;  /* 0x000000090b9c7547 */ /* 0x000fea000b800000 */
[----:B0-----:R-:W-:Y:S02]  /*2370*/  UIADD3 UR4, UPT, UPT, UR13, 0x1000, URZ ;  /* 0x000010000d047890 */ /* 0x001fe4000fffe0ff */
        /* <DEDUP_REMOVED lines=11> */
[----:B------:R-:W-:-:S02]  /*2430*/  UIADD3 UR19, UPT, UPT, UR12, -0x20, URZ ;  /* 0xffffffe00c137890 */ /* 0x000fc4000fffe0ff */
[----:B------:R-:W-:Y:S01]  /*2440*/  UIADD3.64 UR20, UPT, UPT, UR8, UR20, URZ ;  /* 0x0000001408147297 */ /* 0x000fe2000fffe0ff */
[----:B------:R-:W-:Y:S01]  /*2450*/  UMOV UR12, UR7 ;  /* 0x00000007000c7c82 */ /* 0x000fe20008000000 */
[----:B------:R-:W-:Y:S01]  /*2460*/  UIADD3.64 UR22, UPT, UPT, UR10, -UR22, URZ ;  /* 0x800000160a167297 */ /* 0x000fe2000fffe0ff */
[----:B------:R-:W-:Y:S01]  /*2470*/  UMOV UR5, 0x1 ;  /* 0x0000000100057882 */ /* 0x000fe20000000000 */
[----:B------:R-:W-:-:S10]  /*2480*/  UMOV UR4, URZ ;  /* 0x000000ff00047c82 */ /* 0x000fd40008000000 */
.L_x_10:
[----:B------:R-:W-:Y:S01]  /*2490*/  USHF.L.U32 UR6, UR6, 0x1f, URZ ;  /* 0x0000001f06067899 */ /* 0x000fe200080006ff */
[C---:B0-----:R-:W-:Y:S02]  /*24a0*/  LOP3.LUT R54, R0.reuse, 0x2, RZ, 0xfc, !PT ;  /* 0x0000000200367812 */ /* 0x041fe400078efcff */
[C---:B------:R-:W-:Y:S02]  /*24b0*/  LOP3.LUT R52, R0.reuse, 0x8, RZ, 0xfc, !PT ;  /* 0x0000000800347812 */ /* 0x040fe400078efcff */
[C---:B------:R-:W-:Y:S01]  /*24c0*/  LOP3.LUT R55, R0.reuse, 0xa, RZ, 0xfc, !PT ;  /* 0x0000000a00377812 */ /* 0x040fe200078efcff */
[----:B------:R-:W-:Y:S01]  /*24d0*/  IMAD.U32 R57, RZ, RZ, UR6 ;  /* 0x00000006ff397e24 */ /* 0x000fe2000f8e00ff */
[----:B------:R-:W-:Y:S02]  /*24e0*/  LOP3.LUT R56, R0, 0x10, RZ, 0xfc, !PT ;  /* 0x0000001000387812 */ /* 0x000fe400078efcff */
[----:B------:R-:W-:Y:S01]  /*24f0*/  ISETP.GE.AND P0, PT, R54, UR19, PT ;  /* 0x0000001336007c0c */ /* 0x000fe2000bf06270 */
[----:B------:R-:W0:Y:S01]  /*2500*/  SYNCS.PHASECHK.TRANS64.TRYWAIT P6, [UR18], R57 ;  /* 0x00000039ff0075a7 */ /* 0x000e2200080c1112 */
[----:B------:R-:W-:-:S02]  /*2510*/  ISETP.GE.AND P1, PT, R52, UR19, PT ;  /* 0x0000001334007c0c */ /* 0x000fc4000bf26270 */
[----:B------:R-:W-:Y:S02]  /*2520*/  ISETP.GE.AND P2, PT, R55, UR19, PT ;  /* 0x0000001337007c0c */ /* 0x000fe4000bf46270 */
[----:B------:R-:W-:Y:S02]  /*2530*/  ISETP.GE.AND P3, PT, R56, UR19, PT ;  /* 0x0000001338007c0c */ /* 0x000fe4000bf66270 */
[----:B------:R-:W-:Y:S01]  /*2540*/  ISETP.GE.AND P5, PT, R0, UR19, PT ;  /* 0x0000001300007c0c */ /* 0x000fe2000bfa6270 */
[----:B0-----:R-:W-:-:S12]  /*2550*/  @!P6 BRA `(.L_x_8) ;  /* 0x00000010005ce947 */ /* 0x001fd80003800000 */
.L_x_16:
[----:B------:R-:W-:Y:S01]  /*2560*/  PRMT R63, RZ, 0x7610, R63 ;  /* 0x00007610ff3f7816 */ /* 0x000fe2000000003f */
[C---:B------:R-:W-:Y:S01]  /*2570*/  IMAD.WIDE R34, R53.reuse, 0x2, R34 ;  /* 0x0000000235227825 */ /* 0x040fe200078e0222 */
[----:B------:R-:W-:Y:S02]  /*2580*/  PRMT R67, RZ, 0x7610, R67 ;  /* 0x00007610ff437816 */ /* 0x000fe40000000043 */
[----:B------:R-:W-:Y:S01]  /*2590*/  PRMT R65, RZ, 0x7610, R65 ;  /* 0x00007610ff417816 */ /* 0x000fe20000000041 */
[C---:B------:R-:W-:Y:S01]  /*25a0*/  IMAD.WIDE R42, R53.reuse, 0x2, R42 ;  /* 0x00000002352a7825 */ /* 0x040fe200078e022a */
[----:B------:R-:W2:Y:S01]  /*25b0*/  @!P1 LDG.E.U16 R63, desc[UR30][R34.64] ;  /* 0x0000001e223f9981 */ /* 0x000ea2000c1e1500 */
[----:B------:R-:W-:Y:S02]  /*25c0*/  LOP3.LUT R52, R0, 0x12, RZ, 0xfc, !PT ;  /* 0x0000001200347812 */ /* 0x000fe400078efcff */
[----:B------:R-:W-:Y:S01]  /*25d0*/  IMAD.WIDE R28, R53, 0x2, R28 ;  /* 0x00000002351c7825 */ /* 0x000fe200078e021c */
[----:B------:R-:W3:Y:S01]  /*25e0*/  @!P3 LDG.E.U16 R65, desc[UR30][R42.64] ;  /* 0x0000001e2a41b981 */ /* 0x000ee2000c1e1500 */
[----:B------:R-:W-:-:S02]  /*25f0*/  ISETP.GE.AND P6, PT, R13, UR19, PT ;  /* 0x000000130d007c0c */ /* 0x000fc4000bfc6270 */
[----:B------:R-:W-:Y:S01]  /*2600*/  PRMT R69, RZ, 0x7610, R69 ;  /* 0x00007610ff457816 */ /* 0x000fe20000000045 */
[----:B------:R-:W4:Y:S01]  /*2610*/  @!P5 LDG.E.U16 R67, desc[UR30][R28.64] ;  /* 0x0000001e1c43d981 */ /* 0x000f22000c1e1500 */
[----:B------:R-:W-:Y:S01]  /*2620*/  ISETP.GE.AND P5, PT, R52, UR19, PT ;  /* 0x0000001334007c0c */ /* 0x000fe2000bfa6270 */
[----:B------:R-:W-:Y:S01]  /*2630*/  IMAD.U32 R55, RZ, RZ, UR15 ;  /* 0x0000000fff377e24 */ /* 0x000fe2000f8e00ff */
[C---:B------:R-:W-:Y:S01]  /*2640*/  LOP3.LUT R54, R0.reuse, 0x4, RZ, 0xfc, !PT ;  /* 0x0000000400367812 */ /* 0x040fe200078efcff */
[C---:B------:R-:W-:Y:S01]  /*2650*/  IMAD.WIDE R50, R53.reuse, 0x2, R50 ;  /* 0x0000000235327825 */ /* 0x040fe200078e0232 */
[----:B------:R-:W-:Y:S02]  /*2660*/  PRMT R66, RZ, 0x7610, R66 ;  /* 0x00007610ff427816 */ /* 0x000fe40000000042 */
[----:B------:R-:W-:Y:S01]  /*2670*/  PRMT R64, RZ, 0x7610, R64 ;  /* 0x00007610ff407816 */ /* 0x000fe20000000040 */
[----:B------:R-:W-:Y:S01]  /*2680*/  IMAD.WIDE R24, R53, 0x2, R24 ;  /* 0x0000000235187825 */ /* 0x000fe200078e0218 */
[----:B------:R-:W-:-:S02]  /*2690*/  LOP3.LUT R52, R0, 0x6, RZ, 0xfc, !PT ;  /* 0x0000000600347812 */ /* 0x000fc400078efcff */
[----:B------:R-:W-:Y:S01]  /*26a0*/  ISETP.GE.AND P3, PT, R54, UR19, PT ;  /* 0x0000001336007c0c */ /* 0x000fe2000bf66270 */
[C---:B------:R-:W-:Y:S01]  /*26b0*/  IMAD.WIDE R20, R55.reuse, 0x2, R20 ;  /* 0x0000000237147825 */ /* 0x040fe200078e0214 */
[----:B------:R-:W-:Y:S01]  /*26c0*/  LOP3.LUT R54, R0, 0xc, RZ, 0xfc, !PT ;  /* 0x0000000c00367812 */ /* 0x000fe200078efcff */
[----:B------:R-:W5:Y:S02]  /*26d0*/  @!P5 LDG.E.U16 R66, desc[UR30][R50.64] ;  /* 0x0000001e3242d981 */ /* 0x000f64000c1e1500 */
[----:B------:R-:W-:Y:S01]  /*26e0*/  IMAD.WIDE R26, R55, 0x2, R26 ;  /* 0x00000002371a7825 */ /* 0x000fe200078e021a */
[----:B------:R-:W-:Y:S01]  /*26f0*/  LEA.HI R55, R12, 0xe, RZ, 0x1a ;  /* 0x0000000e0c377811 */ /* 0x000fe200078fd0ff */
[----:B------:R-:W5:Y:S01]  /*2700*/  @!P0 LDG.E.U16 R64, desc[UR30][R24.64] ;  /* 0x0000001e18408981 */ /* 0x000f62000c1e1500 */
[----:B------:R-:W-:Y:S01]  /*2710*/  PRMT R62, RZ, 0x7610, R62 ;  /* 0x00007610ff3e7816 */ /* 0x000fe2000000003e */
[----:B------:R-:W-:Y:S01]  /*2720*/  IMAD.WIDE R32, R53, 0x2, R32 ;  /* 0x0000000235207825 */ /* 0x000fe200078e0220 */
[----:B------:R-:W-:-:S02]  /*2730*/  ISETP.GE.AND P5, PT, R52, UR19, PT ;  /* 0x0000001334007c0c */ /* 0x000fc4000bfa6270 */
[----:B------:R-:W-:Y:S01]  /*2740*/  ISETP.GE.AND P0, PT, R54, UR19, PT ;  /* 0x0000001336007c0c */ /* 0x000fe2000bf06270 */
[----:B------:R-:W-:Y:S01]  /*2750*/  IMAD.WIDE R6, R53, 0x2, R6 ;  /* 0x0000000235067825 */ /* 0x000fe200078e0206 */
[----:B------:R-:W-:Y:S01]  /*2760*/  LOP3.LUT R52, R0, 0x14, RZ, 0xfc, !PT ;  /* 0x0000001400347812 */ /* 0x000fe200078efcff */
[----:B------:R-:W5:Y:S01]  /*2770*/  @!P2 LDG.E.U16 R62, desc[UR30][R32.64] ;  /* 0x0000001e203ea981 */ /* 0x000f62000c1e1500 */
[----:B------:R-:W-:Y:S01]  /*2780*/  ISETP.GE.AND P1, PT, R55, UR19, PT ;  /* 0x0000001337007c0c */ /* 0x000fe2000bf26270 */
[C---:B------:R-:W-:Y:S01]  /*2790*/  IMAD.WIDE R18, R53.reuse, 0x2, R18 ;  /* 0x0000000235127825 */ /* 0x040fe200078e0212 */
[----:B------:R-:W-:Y:S01]  /*27a0*/  PRMT R61, RZ, 0x7610, R61 ;  /* 0x00007610ff3d7816 */ /* 0x000fe2000000003d */
[----:B------:R-:W5:Y:S01]  /*27b0*/  @!P6 LDG.E.U16 R69, desc[UR30][R6.64] ;  /* 0x0000001e0645e981 */ /* 0x000f62000c1e1500 */
[----:B------:R-:W-:Y:S02]  /*27c0*/  ISETP.GE.AND P2, PT, R52, UR19, PT ;  /* 0x0000001334007c0c */ /* 0x000fe4000bf46270 */
[----:B------:R-:W-:Y:S01]  /*27d0*/  LOP3.LUT R52, R0, 0x16, RZ, 0xfc, !PT ;  /* 0x0000001600347812 */ /* 0x000fe200078efcff */
[C---:B------:R-:W-:Y:S01]  /*27e0*/  IMAD.WIDE R16, R53.reuse, 0x2, R16 ;  /* 0x0000000235107825 */ /* 0x040fe200078e0210 */
[----:B------:R-:W-:Y:S01]  /*27f0*/  PRMT R58, RZ, 0x7610, R58 ;  /* 0x00007610ff3a7816 */ /* 0x000fe2000000003a */
[----:B------:R-:W5:Y:S01]  /*2800*/  @!P3 LDG.E.U16 R61, desc[UR30][R18.64] ;  /* 0x0000001e123db981 */ /* 0x000f62000c1e1500 */
[----:B------:R-:W-:Y:S01]  /*2810*/  PRMT R59, RZ, 0x7610, R59 ;  /* 0x00007610ff3b7816 */ /* 0x000fe2000000003b */
[----:B------:R-:W-:Y:S01]  /*2820*/  IMAD.WIDE R14, R53, 0x2, R14 ;  /* 0x00000002350e7825 */ /* 0x000fe200078e020e */
[----:B------:R-:W-:-:S02]  /*2830*/  PRMT R56, RZ, 0x7610, R56 ;  /* 0x00007610ff387816 */ /* 0x000fc40000000038 */
[----:B------:R-:W-:Y:S01]  /*2840*/  ISETP.GE.AND P3, PT, R52, UR19, PT ;  /* 0x0000001334007c0c */ /* 0x000fe2000bf66270 */
[----:B------:R-:W-:Y:S01]  /*2850*/  IMAD.WIDE R40, R53, 0x2, R40 ;  /* 0x0000000235287825 */ /* 0x000fe200078e0228 */
[----:B------:R-:W-:Y:S01]  /*2860*/  LEA.HI R52, R12, 0x1e, RZ, 0x1a ;  /* 0x0000001e0c347811 */ /* 0x000fe200078fd0ff */
[----:B------:R-:W5:Y:S03]  /*2870*/  @!P5 LDG.E.U16 R58, desc[UR30][R16.64] ;  /* 0x0000001e103ad981 */ /* 0x000f66000c1e1500 */
[----:B------:R-:W-:Y:S01]  /*2880*/  ISETP.GE.AND P5, PT, R52, UR19, PT ;  /* 0x0000001334007c0c */ /* 0x000fe2000bfa6270 */
[----:B------:R-:W5:Y:S01]  /*2890*/  @!P0 LDG.E.U16 R59, desc[UR30][R40.64] ;  /* 0x0000001e283b8981 */ /* 0x000f62000c1e1500 */
[----:B------:R-:W-:-:S03]  /*28a0*/  ISETP.GE.AND P0, PT, R44, UR19, PT ;  /* 0x000000132c007c0c */ /* 0x000fc6000bf06270 */
[----:B------:R-:W5:Y:S01]  /*28b0*/  @!P1 LDG.E.U16 R56, desc[UR30][R14.64] ;  /* 0x0000001e0e389981 */ /* 0x000f62000c1e1500 */
[----:B------:R-:W-:Y:S01]  /*28c0*/  ISETP.GE.AND P1, PT, R45, UR19, PT ;  /* 0x000000132d007c0c */ /* 0x000fe2000bf26270 */
[----:B------:R-:W-:Y:S01]  /*28d0*/  IMAD.U32 R57, RZ, RZ, UR15 ;  /* 0x0000000fff397e24 */ /* 0x000fe2000f8e00ff */
[----:B------:R-:W-:Y:S01]  /*28e0*/  PRMT R54, RZ, 0x7610, R54 ;  /* 0x00007610ff367816 */ /* 0x000fe20000000036 */
[----:B------:R-:W-:Y:S01]  /*28f0*/  IMAD.WIDE R10, R53, 0x2, R10 ;  /* 0x00000002350a7825 */ /* 0x000fe200078e020a */
[----:B------:R-:W-:Y:S02]  /*2900*/  PRMT R60, RZ, 0x7610, R60 ;  /* 0x00007610ff3c7816 */ /* 0x000fe4000000003c */
[----:B------:R-:W-:Y:S01]  /*2910*/  PRMT R55, RZ, 0x7610, R55 ;  /* 0x00007610ff377816 */ /* 0x000fe20000000037 */
[----:B------:R-:W-:Y:S01]  /*2920*/  IMAD.WIDE R22, R57, 0x2, R22 ;  /* 0x0000000239167825 */ /* 0x000fe200078e0216 */
[----:B------:R-:W-:-:S03]  /*2930*/  PRMT R52, RZ, 0x7610, R52 ;  /* 0x00007610ff347816 */ /* 0x000fc60000000034 */
[----:B------:R-:W-:Y:S01]  /*2940*/  IMAD.WIDE R30, R57, 0x2, R30 ;  /* 0x00000002391e7825 */ /* 0x000fe200078e021e */
[----:B------:R-:W-:Y:S02]  /*2950*/  PRMT R57, RZ, 0x7610, R57 ;  /* 0x00007610ff397816 */ /* 0x000fe40000000039 */
[----:B------:R-:W5:Y:S01]  /*2960*/  @!P5 LDG.E.U16 R52, desc[UR30][R10.64] ;  /* 0x0000001e0a34d981 */ /* 0x000f62000c1e1500 */
[----:B------:R-:W-:-:S04]  /*2970*/  IMAD.WIDE R38, R53, 0x2, R38 ;  /* 0x0000000235267825 */ /* 0x000fc800078e0226 */
[C---:B------:R-:W-:Y:S01]  /*2980*/  IMAD.WIDE R36, R53.reuse, 0x2, R36 ;  /* 0x0000000235247825 */ /* 0x040fe200078e0224 */
[----:B------:R-:W5:Y:S03]  /*2990*/  @!P2 LDG.E.U16 R57, desc[UR30][R38.64] ;  /* 0x0000001e2639a981 */ /* 0x000f66000c1e1500 */
[C---:B------:R-:W-:Y:S01]  /*29a0*/  IMAD.WIDE R4, R53.reuse, 0x2, R4 ;  /* 0x0000000235047825 */ /* 0x040fe200078e0204 */
[----:B------:R-:W5:Y:S03]  /*29b0*/  @!P1 LDG.E.U16 R55, desc[UR30][R36.64] ;  /* 0x0000001e24379981 */ /* 0x000f66000c1e1500 */
[----:B------:R-:W-:Y:S01]  /*29c0*/  IMAD.WIDE R8, R53, 0x2, R8 ;  /* 0x0000000235087825 */ /* 0x000fe200078e0208 */
[----:B------:R-:W5:Y:S04]  /*29d0*/  @!P0 LDG.E.U16 R60, desc[UR30][R4.64] ;  /* 0x0000001e043c8981 */ /* 0x000f68000c1e1500 */
[----:B------:R-:W5:Y:S01]  /*29e0*/  @!P3 LDG.E.U16 R54, desc[UR30][R8.64] ;  /* 0x0000001e0836b981 */ /* 0x000f62000c1e1500 */
[----:B------:R-:W-:Y:S01]  /*29f0*/  BAR.SYNC.DEFER_BLOCKING 0x0 ;  /* 0x0000000000007b1d */ /* 0x000fe20000010000 */
[----:B------:R-:W-:-:S04]  /*2a00*/  LOP3.LUT R68, R12, 0x1f, RZ, 0xc0, !PT ;  /* 0x0000001f0c447812 */ /* 0x000fc800078ec0ff */
[----:B------:R-:W-:Y:S02]  /*2a10*/  ISETP.GE.AND P0, PT, R68, UR19, PT ;  /* 0x0000001344007c0c */ /* 0x000fe4000bf06270 */
[----:B------:R-:W-:-:S11]  /*2a20*/  PRMT R68, RZ, 0x7610, R68 ;  /* 0x00007610ff447816 */ /* 0x000fd60000000044 */
[----:B------:R-:W5:Y:S04]  /*2a30*/  @!P0 LDG.E.U16 R68, desc[UR30][R30.64] ;  /* 0x0000001e1e448981 */ /* 0x000f68000c1e1500 */
[----:B--2---:R0:W-:Y:S04]  /*2a40*/  STS.U16 [R46+UR13+0x1400], R63 ;  /* 0x0014003f2e007988 */ /* 0x0041e8000800040d */
[----:B---3--:R1:W-:Y:S04]  /*2a50*/  STS.U16 [R46+UR13+0x1800], R65 ;  /* 0x001800412e007988 */ /* 0x0083e8000800040d */
[----:B----4-:R2:W-:Y:S01]  /*2a60*/  STS.U16 [R46+UR13+0x1000], R67 ;  /* 0x001000432e007988 */ /* 0x0105e2000800040d */
[----:B0-----:R-:W-:-:S02]  /*2a70*/  PRMT R63, RZ, 0x7610, R63 ;  /* 0x00007610ff3f7816 */ /* 0x001fc4000000003f */
[----:B-1----:R-:W-:-:S04]  /*2a80*/  PRMT R65, RZ, 0x7610, R65 ;  /* 0x00007610ff417816 */ /* 0x002fc80000000041 */
[----:B------:R-:W3:Y:S01]  /*2a90*/  @!P0 LDG.E.U16 R63, desc[UR30][R22.64] ;  /* 0x0000001e163f8981 */ /* 0x000ee2000c1e1500 */
[----:B--2---:R-:W-:-:S03]  /*2aa0*/  PRMT R67, RZ, 0x7610, R67 ;  /* 0x00007610ff437816 */ /* 0x004fc60000000043 */
[----:B------:R-:W2:Y:S04]  /*2ab0*/  @!P0 LDG.E.U16 R65, desc[UR30][R20.64] ;  /* 0x0000001e14418981 */ /* 0x000ea8000c1e1500 */
[----:B------:R-:W4:Y:S04]  /*2ac0*/  @!P0 LDG.E.U16 R67, desc[UR30][R26.64] ;  /* 0x0000001e1a438981 */ /* 0x000f28000c1e1500 */
[----:B-----5:R0:W-:Y:S04]  /*2ad0*/  STS.U16 [R46+UR13+0x1c00], R69 ;  /* 0x001c00452e007988 */ /* 0x0201e8000800040d */
[----:B------:R0:W-:Y:S04]  /*2ae0*/  STS.U16 [R47+UR13+0x1100], R64 ;  /* 0x001100402f007988 */ /* 0x0001e8000800040d */
        /* <DEDUP_REMOVED lines=11> */
[----:B------:R0:W-:Y:S01]  /*2ba0*/  STS.U16 [R46+UR13+0x2400], R68 ;  /* 0x002400442e007988 */ /* 0x0001e2000800040d */
[----:B------:R-:W-:-:S04]  /*2bb0*/  ULEA UR18, UR5, UR13, 0x3 ;  /* 0x0000000d05127291 */ /* 0x000fc8000f8e18ff */
[----:B------:R-:W-:Y:S01]  /*2bc0*/  UIADD3 UR18, UPT, UPT, UR18, 0x2800, URZ ;  /* 0x0000280012127890 */ /* 0x000fe2000fffe0ff */
[----:B---3--:R0:W-:Y:S04]  /*2bd0*/  STS.U16 [R46+UR13+0x2600], R63 ;  /* 0x0026003f2e007988 */ /* 0x0081e8000800040d */
[----:B--2---:R0:W-:Y:S04]  /*2be0*/  STS.U16 [R47+UR13+0x2700], R65 ;  /* 0x002700412f007988 */ /* 0x0041e8000800040d */
[----:B----4-:R0:W-:Y:S01]  /*2bf0*/  STS.U16 [R47+UR13+0x2500], R67 ;  /* 0x002500432f007988 */ /* 0x0101e2000800040d */
[----:B------:R1:W-:Y:S06]  /*2c00*/  MEMBAR.ALL.CTA ;  /* 0x0000000000007992 */ /* 0x0003ec0000008000 */
[----:B-1----:R-:W1:Y:S02]  /*2c10*/  FENCE.VIEW.ASYNC.S ;  /* 0x00000000000073c6 */ /* 0x002e640000000000 */
[----:B-1----:R-:W-:Y:S06]  /*2c20*/  BAR.SYNC.DEFER_BLOCKING 0x0 ;  /* 0x0000000000007b1d */ /* 0x002fec0000010000 */
[----:B------:R-:W-:Y:S05]  /*2c30*/  BRA.U UP1, `(.L_x_9) ;  /* 0x00000001013c7547 */ /* 0x000fea000b800000 */
[----:B------:R-:W-:Y:S01]  /*2c40*/  UMOV UR24, UR8 ;  /* 0x0000000800187c82 */ /* 0x000fe20008000000 */
[----:B------:R-:W-:Y:S01]  /*2c50*/  UMOV UR25, 0x40004040 ;  /* 0x4000404000197882 */ /* 0x000fe20000000000 */
[----:B------:R-:W-:Y:S01]  /*2c60*/  UMOV UR26, UR10 ;  /* 0x0000000a001a7c82 */ /* 0x000fe20008000000 */
[----:B------:R-:W-:Y:S01]  /*2c70*/  UMOV UR27, 0x80004020 ;  /* 0x80004020001b7882 */ /* 0x000fe20000000000 */
[----:B------:R-:W-:Y:S01]  /*2c80*/  UMOV UR28, 0x0 ;  /* 0x00000000001c7882 */ /* 0x000fe20000000000 */
[----:B------:R-:W-:Y:S01]  /*2c90*/  UMOV UR29, 0x4048010 ;  /* 0x04048010001d7882 */ /* 0x000fe20000000000 */
[----:B------:R-:W-:Y:S01]  /*2ca0*/  UMOV UR6, UR18 ;  /* 0x0000001200067c82 */ /* 0x000fe20008000000 */
[----:B------:R-:W-:Y:S01]  /*2cb0*/  UMOV UR7, URZ ;  /* 0x000000ff00077c82 */ /* 0x000fe20008000000 */
[----:B------:R-:W-:Y:S01]  /*2cc0*/  UMOV UR34, 0x0 ;  /* 0x0000000000227882 */ /* 0x000fe20000000000 */
[----:B------:R-:W-:Y:S01]  /*2cd0*/  UMOV UR35, 0x4048010 ;  /* 0x0404801000237882 */ /* 0x000fe20000000000 */
[----:B------:R1:W-:Y:S01]  /*2ce0*/  UTCHMMA gdesc[UR24], gdesc[UR26], tmem[UR14], tmem[UR28], idesc[UR29], UPT ;  /* 0x00ff1c1a180075ea */ /* 0x0003e2000b80000e */
[----:B------:R-:W-:Y:S01]  /*2cf0*/  UMOV UR6, UR6 ;  /* 0x0000000600067c82 */ /* 0x000fe20008000000 */
[----:B------:R1:W-:Y:S01]  /*2d00*/  UTCHMMA gdesc[UR20], gdesc[UR22], tmem[UR14], tmem[UR34], idesc[UR35], UPT ;  /* 0x00ff2216140075ea */ /* 0x0003e2000b80000e */
[----:B------:R1:W-:Y:S01]  /*2d10*/  UTCBAR [UR6], URZ ;  /* 0x000000ff060073e9 */ /* 0x0003e200080000ff */
[----:B------:R-:W-:-:S02]  /*2d20*/  NOP ;  /* 0x0000000000007918 */ /* 0x000fc40000000000 */
.L_x_9:
[----:B------:R-:W-:Y:S02]  /*2d30*/  UIADD3 UR5, UPT, UPT, UR5, 0x1, URZ ;  /* 0x0000000105057890 */ /* 0x000fe4000fffe0ff */
[----:B------:R-:W-:Y:S02]  /*2d40*/  UIADD3 UR12, UPT, UPT, UR12, -0x1, URZ ;  /* 0xffffffff0c0c7890 */ /* 0x000fe4000fffe0ff */
[----:B------:R-:W-:Y:S02]  /*2d50*/  UISETP.GT.AND UP2, UPT, UR5, 0x1, UPT ;  /* 0x000000010500788c */ /* 0x000fe4000bf44270 */
[----:B------:R-:W-:Y:S02]  /*2d60*/  UIADD3 UR19, UPT, UPT, UR19, -0x20, URZ ;  /* 0xffffffe013137890 */ /* 0x000fe4000fffe0ff */
[----:B-1----:R-:W-:Y:S02]  /*2d70*/  USEL UR6, URZ, 0x1, !UP2 ;  /* 0x00000001ff067887 */ /* 0x002fe4000d000000 */
[----:B------:R-:W-:-:S02]  /*2d80*/  USEL UR5, UR5, URZ, !UP2 ;  /* 0x000000ff05057287 */ /* 0x000fc4000d000000 */
[----:B------:R-:W-:Y:S02]  /*2d90*/  UISETP.NE.U32.AND UP2, UPT, UR12, URZ, UPT ;  /* 0x000000ff0c00728c */ /* 0x000fe4000bf45070 */
[----:B------:R-:W-:-:S03]  /*2da0*/  ULOP3.LUT UR7, UR4, UR6, URZ, 0x3c, !UPT ;  /* 0x0000000604077292 */ /* 0x000fc6000f8e3cff */
[----:B------:R-:W-:-:S04]  /*2db0*/  UMOV UR6, UR4 ;  /* 0x0000000400067c82 */ /* 0x000fc80008000000 */
[----:B------:R-:W-:Y:S01]  /*2dc0*/  UMOV UR4, UR7 ;  /* 0x0000000700047c82 */ /* 0x000fe20008000000 */
[----:B------:R-:W-:Y:S05]  /*2dd0*/  BRA.U UP2, `(.L_x_10) ;  /* 0xfffffff502ac7547 */ /* 0x000fea000b83ffff */
.L_x_7:
[----:B------:R-:W-:-:S09]  /*2de0*/  UISETP.GE.AND UP1, UPT, UR32, 0x20, UPT ;  /* 0x000000202000788c */ /* 0x000fd2000bf26270 */
[----:B------:R-:W-:Y:S05]  /*2df0*/  BRA.U !UP1, `(.L_x_11) ;  /* 0x0000000109107547 */ /* 0x000fea000b800000 */
[----:B------:R-:W-:-:S06]  /*2e00*/  USHF.L.U32 UR6, UR6, 0x1f, URZ ;  /* 0x0000001f06067899 */ /* 0x000fcc00080006ff */
[----:B------:R-:W-:-:S04]  /*2e10*/  IMAD.U32 R4, RZ, RZ, UR6 ;  /* 0x00000006ff047e24 */ /* 0x000fc8000f8e00ff */
[----:B------:R-:W1:Y:S02]  /*2e20*/  SYNCS.PHASECHK.TRANS64.TRYWAIT P0, [UR18], R4 ;  /* 0x00000004ff0075a7 */ /* 0x000e640008001112 */
[----:B-1----:R-:W-:Y:S05]  /*2e30*/  @!P0 BRA `(.L_x_12) ;  /* 0x0000000800308947 */ /* 0x002fea0003800000 */
.L_x_11:
[----:B------:R-:W-:Y:S01]  /*2e40*/  BAR.SYNC.DEFER_BLOCKING 0x0 ;  /* 0x0000000000007b1d */ /* 0x000fe20000010000 */
[C---:B------:R-:W-:Y:S01]  /*2e50*/  IMAD.SHL.U32 R13, R12.reuse, 0x20, RZ ;  /* 0x000000200c0d7824 */ /* 0x040fe200078e00ff */
[--C-:B------:R-:W-:Y:S01]  /*2e60*/  SHF.R.S32.HI R17, RZ, 0x5, R12.reuse ;  /* 0x00000005ff117819 */ /* 0x100fe2000001140c */
[C---:B------:R-:W-:Y:S01]  /*2e70*/  IMAD.SHL.U32 R14, R12.reuse, 0x10, RZ ;  /* 0x000000100c0e7824 */ /* 0x040fe200078e00ff */
[----:B------:R-:W-:Y:S01]  /*2e80*/  SHF.R.S32.HI R19, RZ, 0x2, R12 ;  /* 0x00000002ff137819 */ /* 0x000fe2000001140c */
[----:B------:R-:W-:Y:S01]  /*2e90*/  IMAD.SHL.U32 R15, R12, 0x4, RZ ;  /* 0x000000040c0f7824 */ /* 0x000fe200078e00ff */
[----:B------:R-:W-:Y:S01]  /*2ea0*/  LOP3.LUT R13, R13, 0x300, RZ, 0xc0, !PT ;  /* 0x000003000d0d7812 */ /* 0x000fe200078ec0ff */
[----:B0-----:R-:W0:Y:S03]  /*2eb0*/  LDCU UR4, c[0x0][0x3b4] ;  /* 0x00007680ff0477ac */ /* 0x001e260008000800 */
[----:B------:R-:W-:Y:S01]  /*2ec0*/  LOP3.LUT R16, R13, 0x70, R14, 0xf8, !PT ;  /* 0x000000700d107812 */ /* 0x000fe200078ef80e */
[----:B------:R-:W1:Y:S01]  /*2ed0*/  LDCU.128 UR8, c[0x0][0x390] ;  /* 0x00007200ff0877ac */ /* 0x000e620008000c00 */
[----:B------:R-:W-:-:S02]  /*2ee0*/  LOP3.LUT R14, R14, 0x30, RZ, 0xc0, !PT ;  /* 0x000000300e0e7812 */ /* 0x000fc400078ec0ff */
[----:B------:R-:W-:Y:S01]  /*2ef0*/  SGXT R13, R17, 0x1 ;  /* 0x00000001110d781a */ /* 0x000fe20000000200 */
[----:B------:R-:W-:Y:S01]  /*2f00*/  USHF.L.U32 UR16, UR16, 0x4, URZ ;  /* 0x0000000410107899 */ /* 0x000fe200080006ff */
[----:B------:R-:W-:Y:S02]  /*2f10*/  LOP3.LUT R17, R12, 0x40, RZ, 0xc0, !PT ;  /* 0x000000400c117812 */ /* 0x000fe400078ec0ff */
[----:B------:R-:W-:Y:S01]  /*2f20*/  LOP3.LUT R18, R14, 0x1c0, R15, 0xf8, !PT ;  /* 0x000001c00e127812 */ /* 0x000fe200078ef80f */
[----:B------:R-:W-:Y:S01]  /*2f30*/  ULOP3.LUT UR16, UR16, 0x30, URZ, 0xc0, !UPT ;  /* 0x0000003010107892 */ /* 0x000fe2000f8ec0ff */
[----:B------:R-:W-:Y:S02]  /*2f40*/  LOP3.LUT R13, R16, 0x1040, R13, 0x78, !PT ;  /* 0x00001040100d7812 */ /* 0x000fe400078e780d */
[----:B------:R-:W-:Y:S01]  /*2f50*/  LEA R14, R17, UR13, 0x1 ;  /* 0x0000000d110e7c11 */ /* 0x000fe2000f8e08ff */
[----:B------:R-:W-:Y:S01]  /*2f60*/  IMAD.SHL.U32 R17, R12, 0x40, RZ ;  /* 0x000000400c117824 */ /* 0x000fe200078e00ff */
[----:B------:R-:W2:Y:S02]  /*2f70*/  @!P4 SYNCS.CCTL.IV [UR13+0x2800] ;  /* 0x00280000ff00c9b1 */ /* 0x000ea4000800000d */
[----:B--2---:R-:W-:Y:S01]  /*2f80*/  BAR.SYNC.DEFER_BLOCKING 0x0 ;  /* 0x0000000000007b1d */ /* 0x004fe20000010000 */
[----:B------:R-:W-:Y:S01]  /*2f90*/  SGXT R15, R19, 0x1 ;  /* 0x00000001130f781a */ /* 0x000fe20000000200 */
[----:B------:R-:W-:Y:S01]  /*2fa0*/  IMAD.IADD R16, R13, 0x1, R14 ;  /* 0x000000010d107824 */ /* 0x000fe200078e020e */
[----:B------:R-:W-:-:S02]  /*2fb0*/  LOP3.LUT R17, R17, 0x200, RZ, 0xc0, !PT ;  /* 0x0000020011117812 */ /* 0x000fc400078ec0ff */
[----:B------:R-:W-:Y:S02]  /*2fc0*/  LOP3.LUT R18, R18, 0x1040, R15, 0x78, !PT ;  /* 0x0000104012127812 */ /* 0x000fe400078e780f */
[----:B-1----:R-:W-:Y:S01]  /*2fd0*/  ISETP.GE.AND P0, PT, R2, UR10, PT ;  /* 0x0000000a02007c0c */ /* 0x002fe2000bf06270 */
[----:B------:R-:W-:Y:S01]  /*2fe0*/  LDTM.16dp32bit_t0_t15.x8 R4, tmem[UR17] ;  /* 0x00000011000479ee */ /* 0x000fe20008980000 */
[----:B------:R-:W1:Y:S01]  /*2ff0*/  LDTM.16dp32bit_t16_t31.x8 R4, tmem[UR17+0x8] ;  /* 0x00000811000479ee */ /* 0x000e6200089a0000 */
[----:B------:R-:W2:Y:S01]  /*3000*/  @!P4 SYNCS.CCTL.IV [UR13+0x2808] ;  /* 0x00280800ff00c9b1 */ /* 0x000ea2000800000d */
[----:B------:R-:W-:Y:S01]  /*3010*/  NOP ;  /* 0x0000000000007918 */ /* 0x000fe20000000000 */
[----:B-1----:R-:W-:Y:S02]  /*3020*/  F2FP.F16.F32.PACK_AB R12, R6, R4 ;  /* 0x00000004060c723e */ /* 0x002fe400000000ff */
[----:B------:R-:W-:Y:S02]  /*3030*/  F2FP.F16.F32.PACK_AB R13, R7, R5 ;  /* 0x00000005070d723e */ /* 0x000fe400000000ff */
[----:B------:R-:W-:Y:S01]  /*3040*/  F2FP.F16.F32.PACK_AB R14, R10, R8 ;  /* 0x000000080a0e723e */ /* 0x000fe200000000ff */
[----:B0-----:R-:W-:Y:S01]  /*3050*/  IMAD R8, R2, UR4, RZ ;  /* 0x0000000402087c24 */ /* 0x001fe2000f8e02ff */
[----:B------:R-:W-:-:S02]  /*3060*/  F2FP.F16.F32.PACK_AB R15, R11, R9 ;  /* 0x000000090b0f723e */ /* 0x000fc400000000ff */
[----:B------:R-:W-:Y:S02]  /*3070*/  IADD3 R4, PT, PT, R18, UR13, R17 ;  /* 0x0000000d12047c10 */ /* 0x000fe4000fffe011 */
[----:B------:R-:W0:Y:S01]  /*3080*/  LDC R17, c[0x0][0x3b8] ;  /* 0x0000ee00ff117b82 */ /* 0x000e220000000800 */
[----:B--2---:R1:W-:Y:S01]  /*3090*/  STSM.16.M88.4 [R16], R12 ;  /* 0x0000000c10007844 */ /* 0x0043e20000000200 */
[----:B------:R-:W-:-:S06]  /*30a0*/  LOP3.LUT R18, R3, UR16, R0, 0xfe, !PT ;  /* 0x0000001003127c12 */ /* 0x000fcc000f8efe00 */
[----:B------:R-:W-:Y:S01]  /*30b0*/  BAR.SYNC.DEFER_BLOCKING 0x0 ;  /* 0x0000000000007b1d */ /* 0x000fe20000010000 */
[----:B------:R-:W-:Y:S02]  /*30c0*/  LEA R19, P3, R8, UR8, 0x1 ;  /* 0x0000000808137c11 */ /* 0x000fe4000f8608ff */
[C---:B------:R-:W-:Y:S02]  /*30d0*/  LOP3.LUT R2, R18.reuse, 0x4, RZ, 0xfc, !PT ;  /* 0x0000000412027812 */ /* 0x040fe400078efcff */
[C---:B------:R-:W-:Y:S02]  /*30e0*/  ISETP.LT.AND P2, PT, R18.reuse, UR11, !P0 ;  /* 0x0000000b12007c0c */ /* 0x040fe4000c741270 */
[----:B------:R-:W-:Y:S02]  /*30f0*/  LOP3.LUT R3, R18, 0x2, RZ, 0xfc, !PT ;  /* 0x0000000212037812 */ /* 0x000fe400078efcff */
[----:B------:R-:W-:Y:S02]  /*3100*/  ISETP.LT.AND P5, PT, R2, UR11, !P0 ;  /* 0x0000000b02007c0c */ /* 0x000fe4000c7a1270 */
[----:B------:R-:W-:-:S02]  /*3110*/  LEA.HI.X.SX32 R21, R8, UR9, 0x1, P3 ;  /* 0x0000000908157c11 */ /* 0x000fc400098f0eff */
[C---:B------:R-:W-:Y:S02]  /*3120*/  LOP3.LUT R8, R18.reuse, 0x8, RZ, 0xfc, !PT ;  /* 0x0000000812087812 */ /* 0x040fe400078efcff */
[----:B------:R-:W-:Y:S02]  /*3130*/  ISETP.LT.AND P1, PT, R3, UR11, !P0 ;  /* 0x0000000b03007c0c */ /* 0x000fe4000c721270 */
[C---:B------:R-:W-:Y:S01]  /*3140*/  LOP3.LUT R10, R18.reuse, 0x6, RZ, 0xfc, !PT ;  /* 0x00000006120a7812 */ /* 0x040fe200078efcff */
[C---:B0-----:R-:W-:Y:S01]  /*3150*/  IMAD R0, R18.reuse, R17, RZ ;  /* 0x0000001112007224 */ /* 0x041fe200078e02ff */
[----:B------:R-:W-:Y:S02]  /*3160*/  LOP3.LUT R20, R18, 0xc, RZ, 0xfc, !PT ;  /* 0x0000000c12147812 */ /* 0x000fe400078efcff */
[----:B------:R-:W-:Y:S01]  /*3170*/  ISETP.LT.AND P4, PT, R10, UR11, !P0 ;  /* 0x0000000b0a007c0c */ /* 0x000fe2000c781270 */
[----:B------:R-:W-:Y:S01]  /*3180*/  IMAD R9, R17, 0x2, R0 ;  /* 0x0000000211097824 */ /* 0x000fe200078e0200 */
[----:B------:R-:W0:Y:S01]  /*3190*/  LDSM.16.M88.4 R4, [R4] ;  /* 0x000000000404783b */ /* 0x000e220000000200 */
[----:B------:R-:W-:-:S02]  /*31a0*/  LEA R2, P3, R0, R19, 0x1 ;  /* 0x0000001300027211 */ /* 0x000fc400078608ff */
[----:B------:R-:W-:Y:S02]  /*31b0*/  LOP3.LUT R10, R18, 0xa, RZ, 0xfc, !PT ;  /* 0x0000000a120a7812 */ /* 0x000fe400078efcff */
[----:B------:R-:W-:Y:S01]  /*31c0*/  LEA.HI.X.SX32 R3, R0, R21, 0x1, P3 ;  /* 0x0000001500037211 */ /* 0x000fe200018f0eff */
[----:B------:R-:W-:Y:S01]  /*31d0*/  IMAD R0, R17, 0x2, R9 ;  /* 0x0000000211007824 */ /* 0x000fe200078e0209 */
[----:B------:R-:W-:Y:S02]  /*31e0*/  ISETP.LT.AND P3, PT, R8, UR11, !P0 ;  /* 0x0000000b08007c0c */ /* 0x000fe4000c761270 */
[----:B------:R-:W-:Y:S01]  /*31f0*/  LEA R8, P6, R9, R19, 0x1 ;  /* 0x0000001309087211 */ /* 0x000fe200078c08ff */
[----:B-1----:R-:W-:Y:S01]  /*3200*/  IMAD R13, R17, 0x2, R0 ;  /* 0x00000002110d7824 */ /* 0x002fe200078e0200 */
[----:B------:R-:W-:Y:S02]  /*3210*/  LOP3.LUT R18, R18, 0xe, RZ, 0xfc, !PT ;  /* 0x0000000e12127812 */ /* 0x000fe400078efcff */
[----:B------:R-:W-:Y:S01]  /*3220*/  LEA.HI.X.SX32 R9, R9, R21, 0x1, P6 ;  /* 0x0000001509097211 */ /* 0x000fe200030f0eff */
[----:B------:R-:W-:Y:S01]  /*3230*/  IMAD R14, R17, 0x2, R13 ;  /* 0x00000002110e7824 */ /* 0x000fe200078e020d */
[----:B0-----:R0:W-:Y:S01]  /*3240*/  @P2 STG.E.U16 desc[UR30][R2.64], R4 ;  /* 0x0000000402002986 */ /* 0x0011e2000c10151e */
[----:B------:R-:W-:-:S02]  /*3250*/  ISETP.LT.AND P2, PT, R10, UR11, !P0 ;  /* 0x0000000b0a007c0c */ /* 0x000fc4000c741270 */
[----:B------:R-:W-:-:S04]  /*3260*/  LEA R10, P6, R0, R19, 0x1 ;  /* 0x00000013000a7211 */ /* 0x000fc800078c08ff */
[----:B------:R-:W-:Y:S01]  /*3270*/  LEA.HI.X.SX32 R11, R0, R21, 0x1, P6 ;  /* 0x00000015000b7211 */ /* 0x000fe200030f0eff */
[C---:B------:R-:W-:Y:S01]  /*3280*/  IMAD R0, R17.reuse, 0x2, R14 ;  /* 0x0000000211007824 */ /* 0x040fe200078e020e */
[----:B------:R-:W-:Y:S02]  /*3290*/  LEA R12, P6, R14, R19, 0x1 ;  /* 0x000000130e0c7211 */ /* 0x000fe400078c08ff */
[----:B0-----:R-:W-:Y:S01]  /*32a0*/  PRMT R3, R4, 0x7632, R3 ;  /* 0x0000763204037816 */ /* 0x001fe20000000003 */
[----:B------:R-:W-:-:S04]  /*32b0*/  IMAD R4, R17, 0x2, R0 ;  /* 0x0000000211047824 */ /* 0x000fc800078e0200 */
[----:B------:R0:W-:Y:S01]  /*32c0*/  @P1 STG.E.U16 desc[UR30][R8.64], R3 ;  /* 0x0000000308001986 */ /* 0x0001e2000c10151e */
[----:B------:R-:W-:-:S03]  /*32d0*/  LEA R2, P1, R13, R19, 0x1 ;  /* 0x000000130d027211 */ /* 0x000fc600078208ff */
[----:B------:R-:W-:Y:S01]  /*32e0*/  @P5 STG.E.U16 desc[UR30][R10.64], R5 ;  /* 0x000000050a005986 */ /* 0x000fe2000c10151e */
[-C--:B0-----:R-:W-:Y:S01]  /*32f0*/  LEA.HI.X.SX32 R3, R13, R21.reuse, 0x1, P1 ;  /* 0x000000150d037211 */ /* 0x081fe200008f0eff */
[----:B------:R-:W-:Y:S01]  /*3300*/  IMAD R9, R17, 0x2, R4 ;  /* 0x0000000211097824 */ /* 0x000fe200078e0204 */
[----:B------:R-:W-:Y:S02]  /*3310*/  LEA.HI.X.SX32 R13, R14, R21, 0x1, P6 ;  /* 0x000000150e0d7211 */ /* 0x000fe400030f0eff */
[-C--:B------:R-:W-:Y:S02]  /*3320*/  LEA R14, P1, R0, R19.reuse, 0x1 ;  /* 0x00000013000e7211 */ /* 0x080fe400078208ff */
[----:B------:R-:W-:Y:S02]  /*3330*/  LEA R16, P6, R4, R19, 0x1 ;  /* 0x0000001304107211 */ /* 0x000fe400078c08ff */
[----:B------:R-:W-:Y:S02]  /*3340*/  LEA.HI.X.SX32 R15, R0, R21, 0x1, P1 ;  /* 0x00000015000f7211 */ /* 0x000fe400008f0eff */
[----:B------:R-:W-:-:S02]  /*3350*/  ISETP.LT.AND P1, PT, R20, UR11, !P0 ;  /* 0x0000000b14007c0c */ /* 0x000fc4000c721270 */
[----:B------:R-:W-:Y:S02]  /*3360*/  ISETP.LT.AND P0, PT, R18, UR11, !P0 ;  /* 0x0000000b12007c0c */ /* 0x000fe4000c701270 */
[----:B------:R-:W-:Y:S02]  /*3370*/  PRMT R0, R5, 0x7632, R0 ;  /* 0x0000763205007816 */ /* 0x000fe40000000000 */
[----:B------:R-:W-:Y:S02]  /*3380*/  LEA.HI.X.SX32 R17, R4, R21, 0x1, P6 ;  /* 0x0000001504117211 */ /* 0x000fe400030f0eff */
[----:B------:R-:W-:Y:S01]  /*3390*/  LEA R8, P6, R9, R19, 0x1 ;  /* 0x0000001309087211 */ /* 0x000fe200078c08ff */
[----:B------:R0:W-:Y:S01]  /*33a0*/  @P4 STG.E.U16 desc[UR30][R2.64], R0 ;  /* 0x0000000002004986 */ /* 0x0001e2000c10151e */
[----:B------:R-:W-:Y:S02]  /*33b0*/  PRMT R4, R7, 0x7632, R4 ;  /* 0x0000763207047816 */ /* 0x000fe40000000004 */
[----:B------:R-:W-:Y:S01]  /*33c0*/  LEA.HI.X.SX32 R9, R9, R21, 0x1, P6 ;  /* 0x0000001509097211 */ /* 0x000fe200030f0eff */
[----:B------:R1:W-:Y:S01]  /*33d0*/  @P3 STG.E.U16 desc[UR30][R12.64], R6 ;  /* 0x000000060c003986 */ /* 0x0003e2000c10151e */
[----:B0-----:R-:W-:-:S05]  /*33e0*/  PRMT R3, R6, 0x7632, R3 ;  /* 0x0000763206037816 */ /* 0x001fca0000000003 */
[----:B------:R1:W-:Y:S04]  /*33f0*/  @P2 STG.E.U16 desc[UR30][R14.64], R3 ;  /* 0x000000030e002986 */ /* 0x0003e8000c10151e */
[----:B------:R1:W-:Y:S04]  /*3400*/  @P1 STG.E.U16 desc[UR30][R16.64], R7 ;  /* 0x0000000710001986 */ /* 0x0003e8000c10151e */
[----:B------:R1:W-:Y:S01]  /*3410*/  @P0 STG.E.U16 desc[UR30][R8.64], R4 ;  /* 0x0000000408000986 */ /* 0x0003e2000c10151e */
[----:B------:R-:W-:Y:S06]  /*3420*/  BAR.SYNC.DEFER_BLOCKING 0x0 ;  /* 0x0000000000007b1d */ /* 0x000fec0000010000 */
[----:B------:R-:W-:Y:S05]  /*3430*/  BRA.U UP0, `(.L_x_13) ;  /* 0x00000001009c7547 */ /* 0x000fea000b800000 */
[----:B------:R-:W0:Y:S01]  /*3440*/  S2UR UR5, SR_CgaCtaId ;  /* 0x00000000000579c3 */ /* 0x000e220000008800 */
[----:B------:R-:W-:Y:S01]  /*3450*/  NOP ;  /* 0x0000000000007918 */ /* 0x000fe20000000000 */
[----:B------:R-:W-:Y:S01]  /*3460*/  UMOV UR4, 0x50 ;  /* 0x0000005000047882 */ /* 0x000fe20000000000 */
[----:B------:R-:W-:Y:S02]  /*3470*/  IMAD.U32 R0, RZ, RZ, UR14 ;  /* 0x0000000eff007e24 */ /* 0x000fe4000f8e00ff */
[----:B-1----:R-:W-:-:S03]  /*3480*/  IMAD.MOV.U32 R3, RZ, RZ, 0x1 ;  /* 0x00000001ff037424 */ /* 0x002fc600078e00ff */
[----:B------:R-:W-:-:S04]  /*3490*/  LOP3.LUT R0, R0, 0xffff, RZ, 0xc0, !PT ;  /* 0x0000ffff00007812 */ /* 0x000fc800078ec0ff */
[----:B------:R-:W-:-:S05]  /*34a0*/  SHF.R.U32.HI R0, RZ, 0x5, R0 ;  /* 0x00000005ff007819 */ /* 0x000fca0000011600 */
[----:B------:R-:W-:Y:S01]  /*34b0*/  VIADD R2, R0, 0x10 ;  /* 0x0000001000027836 */ /* 0x000fe20000000000 */
[----:B------:R-:W-:Y:S01]  /*34c0*/  SHF.L.U32 R0, R3, R0, RZ ;  /* 0x0000000003007219 */ /* 0x000fe200000006ff */
[----:B0-----:R-:W-:-:S03]  /*34d0*/  ULEA UR6, UR5, UR4, 0x18 ;  /* 0x0000000405067291 */ /* 0x001fc6000f8ec0ff */
[----:B------:R-:W-:-:S04]  /*34e0*/  SHF.L.U32 R3, R3, R2, RZ ;  /* 0x0000000203037219 */ /* 0x000fc800000006ff */
[----:B------:R-:W-:Y:S02]  /*34f0*/  LOP3.LUT R0, R3, R0, RZ, 0xfc, !PT ;  /* 0x0000000003007212 */ /* 0x000fe400078efcff */
[----:B------:R-:W0:Y:S02]  /*3500*/  LDS R5, [UR6] ;  /* 0x00000006ff057984 */ /* 0x000e240008000800 */
[C---:B------:R-:W-:Y:S02]  /*3510*/  LOP3.LUT R2, R0.reuse, 0xffff, RZ, 0xc0, !PT ;  /* 0x0000ffff00027812 */ /* 0x040fe400078ec0ff */
[----:B0-----:R-:W-:-:S04]  /*3520*/  LOP3.LUT R3, R0, 0xffff, R5, 0x80, !PT ;  /* 0x0000ffff00037812 */ /* 0x001fc800078e8005 */
[----:B------:R-:W-:-:S13]  /*3530*/  ISETP.NE.AND P0, PT, R3, R2, PT ;  /* 0x000000020300720c */ /* 0x000fda0003f05270 */
[----:B------:R-:W-:Y:S05]  /*3540*/  @P0 BRA `(.L_x_14) ;  /* 0x0000000000500947 */ /* 0x000fea0003800000 */
[----:B------:R-:W-:Y:S02]  /*3550*/  SHF.R.U32.HI R5, RZ, 0x10, R5 ;  /* 0x00000010ff057819 */ /* 0x000fe40000011605 */
[----:B------:R-:W-:-:S04]  /*3560*/  SHF.R.U32.HI R2, RZ, 0x10, R0 ;  /* 0x00000010ff027819 */ /* 0x000fc80000011600 */
[----:B------:R-:W-:-:S04]  /*3570*/  LOP3.LUT R5, R5, R2, RZ, 0xc0, !PT ;  /* 0x0000000205057212 */ /* 0x000fc800078ec0ff */
[----:B------:R-:W-:-:S13]  /*3580*/  ISETP.NE.AND P0, PT, R5, R2, PT ;  /* 0x000000020500720c */ /* 0x000fda0003f05270 */
[----:B------:R-:W-:Y:S05]  /*3590*/  @P0 BRA `(.L_x_15) ;  /* 0x0000000000300947 */ /* 0x000fea0003800000 */
[----:B------:R-:W-:Y:S01]  /*35a0*/  R2UR UR4, R0 ;  /* 0x00000000000472ca */ /* 0x000fe200000e0000 */
[----:B------:R-:W-:Y:S01]  /*35b0*/  VOTEU.ANY UR5, UPT, PT ;  /* 0x0000000000057886 */ /* 0x000fe200038e0100 */
[----:B------:R-:W0:Y:S01]  /*35c0*/  S2R R0, SR_LANEID ;  /* 0x0000000000007919 */ /* 0x000e220000000000 */
[----:B------:R-:W-:-:S10]  /*35d0*/  UFLO.U32 UR5, UR5 ;  /* 0x00000005000572bd */ /* 0x000fd400080e0000 */
[----:B------:R-:W-:-:S06]  /*35e0*/  ULOP3.LUT UR4, URZ, UR4, URZ, 0x33, !UPT ;  /* 0x00000004ff047292 */ /* 0x000fcc000f8e33ff */
[----:B------:R-:W-:-:S04]  /*35f0*/  IMAD.U32 R2, RZ, RZ, UR4 ;  /* 0x00000004ff027e24 */ /* 0x000fc8000f8e00ff */
[----:B------:R-:W1:Y:S02]  /*3600*/  REDUX UR7, R2 ;  /* 0x00000000020773c4 */ /* 0x000e640000000000 */
[----:B------:R2:W-:Y:S01]  /*3610*/  UTCATOMSWS.AND URZ, UR4 ;  /* 0x0000000400ff79e3 */ /* 0x0005e20008000000 */
[----:B0-----:R-:W-:Y:S01]  /*3620*/  ISETP.EQ.U32.AND P0, PT, R0, UR5, PT ;  /* 0x0000000500007c0c */ /* 0x001fe2000bf02070 */
[----:B-1----:R-:W-:-:S12]  /*3630*/  IMAD.U32 R0, RZ, RZ, UR7 ;  /* 0x00000007ff007e24 */ /* 0x002fd8000f8e00ff */
[----:B------:R2:W-:Y:S01]  /*3640*/  @P0 ATOMS.AND RZ, [UR6], R0 ;  /* 0x00000000ffff098c */ /* 0x0005e2000a800006 */
[----:B------:R-:W-:Y:S05]  /*3650*/  BRA `(.L_x_13) ;  /* 0x0000000000147947 */ /* 0x000fea0003800000 */
.L_x_15:
[----:B------:R-:W-:-:S07]  /*3660*/  MOV R2, 0x3680 ;  /* 0x0000368000027802 */ /* 0x000fce0000000f00 */
[----:B------:R-:W-:Y:S05]  /*3670*/  CALL.REL.NOINC `($__internal_0_$__cuda_sm10x_tcgen05_guardrail_trap_col_being_dealloced_not_returned_by_alloc) ;  /* 0x00000000002c7944 */ /* 0x000fea0003c00000 */
[----:B------:R-:W-:Y:S05]  /*3680*/  BRA `(.L_x_13) ;  /* 0x0000000000087947 */ /* 0x000fea0003800000 */
.L_x_14:
[----:B------:R-:W-:-:S07]  /*3690*/  MOV R2, 0x36b0 ;  /* 0x000036b000027802 */ /* 0x000fce0000000f00 */
[----:B------:R-:W-:Y:S05]  /*36a0*/  CALL.REL.NOINC `($__internal_2_$__cuda_sm10x_tcgen05_guardrail_trap_unallocated_columns_being_dealloced) ;  /* 0x0000000000387944 */ /* 0x000fea0003c00000 */
.L_x_13:
[----:B------:R-:W-:Y:S01]  /*36b0*/  NOP ;  /* 0x0000000000007918 */ /* 0x000fe20000000000 */
[----:B--2---:R-:W-:Y:S05]  /*36c0*/  EXIT ;  /* 0x000000000000794d */ /* 0x004fea0003800000 */
.L_x_8:
[----:B------:R-:W0:Y:S02]  /*36d0*/  SYNCS.PHASECHK.TRANS64.TRYWAIT P6, [UR18], R57 ;  /* 0x00000039ff0075a7 */ /* 0x000e2400080c1112 */
[----:B0-----:R-:W-:Y:S05]  /*36e0*/  @!P6 BRA `(.L_x_8) ;  /* 0xfffffffc00f8e947 */ /* 0x001fea000383ffff */
[----:B------:R-:W-:Y:S05]  /*36f0*/  BRA `(.L_x_16) ;  /* 0xffffffec00987947 */ /* 0x000fea000383ffff */
.L_x_12:
[----:B------:R-:W1:Y:S02]  /*3700*/  SYNCS.PHASECHK.TRANS64.TRYWAIT P0, [UR18], R4 ;  /* 0x00000004ff0075a7 */ /* 0x000e640008001112 */
[----:B-1----:R-:W-:Y:S05]  /*3710*/  @!P0 BRA `(.L_x_12) ;  /* 0xfffffffc00f88947 */ /* 0x002fea000383ffff */
[----:B------:R-:W-:Y:S05]  /*3720*/  BRA `(.L_x_11) ;  /* 0xfffffff400c47947 */ /* 0x000fea000383ffff */
        .weak           $__internal_0_$__cuda_sm10x_tcgen05_guardrail_trap_col_being_dealloced_not_returned_by_alloc
        .type           $__internal_0_$__cuda_sm10x_tcgen05_guardrail_trap_col_being_dealloced_not_returned_by_alloc,@function
        .size           $__internal_0_$__cuda_sm10x_tcgen05_guardrail_trap_col_being_dealloced_not_returned_by_alloc,($__internal_1_$__cuda_sm10x_tcgen05_guardrail_trap_phase_invalid_during_alloc - $__internal_0_$__cuda_sm10x_tcgen05_guardrail_trap_col_being_dealloced_not_returned_by_alloc)
$__internal_0_$__cuda_sm10x_tcgen05_guardrail_trap_col_being_dealloced_not_returned_by_alloc:
[----:B------:R-:W-:Y:S05]  /*3730*/  BPT.TRAP 0x1 ;  /* 0x000000040000795c */ /* 0x000fea0000300000 */
[----:B------:R-:W-:-:S04]  /*3740*/  IMAD.MOV.U32 R3, RZ, RZ, 0x0 ;  /* 0x00000000ff037424 */ /* 0x000fc800078e00ff */
[----:B------:R-:W-:Y:S05]  /*3750*/  RET.REL.NODEC R2 `(matmul_kernel) ;  /* 0xffffffc802287950 */ /* 0x000fea0003c3ffff */
        .weak           $__internal_1_$__cuda_sm10x_tcgen05_guardrail_trap_phase_invalid_during_alloc
        .type           $__internal_1_$__cuda_sm10x_tcgen05_guardrail_trap_phase_invalid_during_alloc,@function
        .size           $__internal_1_$__cuda_sm10x_tcgen05_guardrail_trap_phase_invalid_during_alloc,($__internal_2_$__cuda_sm10x_tcgen05_guardrail_trap_unallocated_columns_being_dealloced - $__internal_1_$__cuda_sm10x_tcgen05_guardrail_trap_phase_invalid_during_alloc)
$__internal_1_$__cuda_sm10x_tcgen05_guardrail_trap_phase_invalid_during_alloc:
[----:B------:R-:W-:Y:S05]  /*3760*/  BPT.TRAP 0x1 ;  /* 0x000000040000795c */ /* 0x000fea0000300000 */
[----:B------:R-:W-:-:S04]  /*3770*/  IMAD.MOV.U32 R3, RZ, RZ, 0x0 ;  /* 0x00000000ff037424 */ /* 0x000fc800078e00ff */
[----:B------:R-:W-:Y:S05]  /*3780*/  RET.REL.NODEC R2 `(matmul_kernel) ;  /* 0xffffffc8021c7950 */ /* 0x000fea0003c3ffff */
        .weak           $__internal_2_$__cuda_sm10x_tcgen05_guardrail_trap_unallocated_columns_being_dealloced
        .type           $__internal_2_$__cuda_sm10x_tcgen05_guardrail_trap_unallocated_columns_being_dealloced,@function
        .size           $__internal_2_$__cuda_sm10x_tcgen05_guardrail_trap_unallocated_columns_being_dealloced,(.L_x_20 - $__internal_2_$__cuda_sm10x_tcgen05_guardrail_trap_unallocated_columns_being_dealloced)
$__internal_2_$__cuda_sm10x_tcgen05_guardrail_trap_unallocated_columns_being_dealloced:
[----:B------:R-:W-:Y:S05]  /*3790*/  BPT.TRAP 0x1 ;  /* 0x000000040000795c */ /* 0x000fea0000300000 */
[----:B------:R-:W-:-:S04]  /*37a0*/  IMAD.MOV.U32 R3, RZ, RZ, 0x0 ;  /* 0x00000000ff037424 */ /* 0x000fc800078e00ff */
[----:B------:R-:W-:Y:S05]  /*37b0*/  RET.REL.NODEC R2 `(matmul_kernel) ;  /* 0xffffffc802107950 */ /* 0x000fea0003c3ffff */
.L_x_17:
[----:B------:R-:W-:-:S00]  /*37c0*/  BRA `(.L_x_17) ;  /* 0xfffffffc00fc7947 */ /* 0x000fc0000383ffff */
[----:B------:R-:W-:-:S00]  /*37d0*/  NOP ;  /* 0x0000000000007918 */ /* 0x000fc00000000000 */
        /* <DEDUP_REMOVED lines=10> */
.L_x_20:


//--------------------- .nv.shared.matmul_kernel  --------------------------
	.section	.nv.shared.matmul_kernel,"aw",@nobits
	.sectionflags	@""
	.align	16
	.zero		1024


//--------------------- .nv.shared.reserved.0     --------------------------
	.section	.nv.shared.reserved.0,"aw",@nobits
	.align	8
	.weak		__nv_reservedSMEM_offset_0_alias
	.size		__nv_reservedSMEM_offset_0_alias, 0, 64
	.other		__nv_reservedSMEM_offset_0_alias,@"STO_CUDA_RESERVED_SHARED STV_DEFAULT"
__nv_reservedSMEM_offset_0_alias:
	.zero		0
.nv.shared.reserved.0:
	.zero		64
	.weak		__nv_reservedSMEM_allocation_phase
	.type		__nv_reservedSMEM_allocation_phase,@object
	.size		__nv_reservedSMEM_allocation_phase,(.L_0 - __nv_reservedSMEM_allocation_phase)
__nv_reservedSMEM_allocation_phase:
	.zero		1
.L_0:
	.zero		7
	.weak		__nv_reservedSMEM_devtool_atexit_pc
	.type		__nv_reservedSMEM_devtool_atexit_pc,@object
	.size		__nv_reservedSMEM_devtool_atexit_pc,(__nv_reservedSMEM_allocation_mask - __nv_reservedSMEM_devtool_atexit_pc)
__nv_reservedSMEM_devtool_atexit_pc:
	.zero		8
	.weak		__nv_reservedSMEM_allocation_mask
	.type		__nv_reservedSMEM_allocation_mask,@object
	.size		__nv_reservedSMEM_allocation_mask,(.L_2 - __nv_reservedSMEM_allocation_mask)
__nv_reservedSMEM_allocation_mask:
	.zero		4
.L_2:


//--------------------- .nv.constant0.matmul_kernel --------------------------
	.section	.nv.constant0.matmul_kernel,"a",@progbits
	.sectionflags	@""
	.align	4
.nv.constant0.matmul_kernel:
	.zero		976


//--------------------- SYMBOLS --------------------------

	.type		.nv.reservedSmem.offset0,@object
	.size		.nv.reservedSmem.offset0,0x4
	.type		.nv.reservedSmem.cap,@object
	.size		.nv.reservedSmem.cap,0x4
